# CuTe-DSL kernel — source=fa4 family=fa4_fwd_sm90
# config = {"dtype": "Float16", "causal": false, "head_dim": 256, "mma_pv_is_rs": false}


// ===== COMPILED SASS (sm_90) =====

	.headerflags	@"EF_CUDA_TEXMODE_UNIFIED EF_CUDA_64BIT_ADDRESS EF_CUDA_ACCELERATORS EF_CUDA_SM90 EF_CUDA_VIRTUAL_SM(EF_CUDA_SM90)"
	.elftype	@"ET_EXEC"


//--------------------- .nv.info                  --------------------------
	.section	.nv.info,"",@"SHT_CUDA_INFO"
	.align	4


	//----- nvinfo : EIATTR_REGCOUNT
	.align		4
        /*0000*/ 	.byte	0x04, 0x2f
        /*0002*/ 	.short	(.L_1 - .L_0)
	.align		4
.L_0:
        /*0004*/ 	.word	index@(kernel_cutlass_kernel_flash_attncuteflash_fwd_sm90FlashAttentionForwardSm90_object_at__tensor0000o12561211101213_tensor0000o25611101213_tensor0000o25611101213_tensor0000o12561211101213_te_0)
        /*0008*/ 	.word	0x000000a8


	//----- nvinfo : EIATTR_FRAME_SIZE
	.align		4
.L_1:
        /*000c*/ 	.byte	0x04, 0x11
        /*000e*/ 	.short	(.L_3 - .L_2)
	.align		4
.L_2:
        /*0010*/ 	.word	index@(kernel_cutlass_kernel_flash_attncuteflash_fwd_sm90FlashAttentionForwardSm90_object_at__tensor0000o12561211101213_tensor0000o25611101213_tensor0000o25611101213_tensor0000o12561211101213_te_0)
        /*0014*/ 	.word	0x00000000


	//----- nvinfo : EIATTR_MIN_STACK_SIZE
	.align		4
.L_3:
        /*0018*/ 	.byte	0x04, 0x12
        /*001a*/ 	.short	(.L_5 - .L_4)
	.align		4
.L_4:
        /*001c*/ 	.word	index@(kernel_cutlass_kernel_flash_attncuteflash_fwd_sm90FlashAttentionForwardSm90_object_at__tensor0000o12561211101213_tensor0000o25611101213_tensor0000o25611101213_tensor0000o12561211101213_te_0)
        /*0020*/ 	.word	0x00000000
.L_5:


//--------------------- .nv.info.kernel_cutlass_kernel_flash_attncuteflash_fwd_sm90FlashAttentionForwardSm90_object_at__tensor0000o12561211101213_tensor0000o25611101213_tensor0000o25611101213_tensor0000o12561211101213_te_0 --------------------------
	.section	.nv.info.kernel_cutlass_kernel_flash_attncuteflash_fwd_sm90FlashAttentionForwardSm90_object_at__tensor0000o12561211101213_tensor0000o25611101213_tensor0000o25611101213_tensor0000o12561211101213_te_0,"",@"SHT_CUDA_INFO"
	.sectionflags	@""
	.align	4


	//----- nvinfo : EIATTR_CUDA_API_VERSION
	.align		4
        /*0000*/ 	.byte	0x04, 0x37
        /*0002*/ 	.short	(.L_7 - .L_6)
.L_6:
        /*0004*/ 	.word	0x00000081


	//----- nvinfo : EIATTR_KPARAM_INFO
	.align		4
.L_7:
        /*0008*/ 	.byte	0x04, 0x17
        /*000a*/ 	.short	(.L_9 - .L_8)
.L_8:
        /*000c*/ 	.word	0x00000000
        /*0010*/ 	.short	0x000f
        /*0012*/ 	.short	0x0284
        /*0014*/ 	.byte	0x00, 0xf0, 0x31, 0x00


	//----- nvinfo : EIATTR_KPARAM_INFO
	.align		4
.L_9:
        /*0018*/ 	.byte	0x04, 0x17
        /*001a*/ 	.short	(.L_11 - .L_10)
.L_10:
        /*001c*/ 	.word	0x00000000
        /*0020*/ 	.short	0x000e
        /*0022*/ 	.short	0x0280
        /*0024*/ 	.byte	0x00, 0xf0, 0x11, 0x00


	//----- nvinfo : EIATTR_KPARAM_INFO
	.align		4
.L_11:
        /*0028*/ 	.byte	0x04, 0x17
        /*002a*/ 	.short	(.L_13 - .L_12)
.L_12:
        /*002c*/ 	.word	0x00000000
        /*0030*/ 	.short	0x000d
        /*0032*/ 	.short	0x027c
        /*0034*/ 	.byte	0x00, 0xf0, 0x11, 0x00


	//----- nvinfo : EIATTR_KPARAM_INFO
	.align		4
.L_13:
        /*0038*/ 	.byte	0x04, 0x17
        /*003a*/ 	.short	(.L_15 - .L_14)
.L_14:
        /*003c*/ 	.word	0x00000000
        /*0040*/ 	.short	0x000c
        /*0042*/ 	.short	0x0278
        /*0044*/ 	.byte	0x00, 0xf0, 0x11, 0x00


	//----- nvinfo : EIATTR_KPARAM_INFO
	.align		4
.L_15:
        /*0048*/ 	.byte	0x04, 0x17
        /*004a*/ 	.short	(.L_17 - .L_16)
.L_16:
        /*004c*/ 	.word	0x00000000
        /*0050*/ 	.short	0x000b
        /*0052*/ 	.short	0x0275
        /*0054*/ 	.byte	0x00, 0xf0, 0x05, 0x00


	//----- nvinfo : EIATTR_KPARAM_INFO
	.align		4
.L_17:
        /*0058*/ 	.byte	0x04, 0x17
        /*005a*/ 	.short	(.L_19 - .L_18)
.L_18:
        /*005c*/ 	.word	0x00000000
        /*0060*/ 	.short	0x000a
        /*0062*/ 	.short	0x0274
        /*0064*/ 	.byte	0x00, 0xf0, 0x05, 0x00


	//----- nvinfo : EIATTR_KPARAM_INFO
	.align		4
.L_19:
        /*0068*/ 	.byte	0x04, 0x17
        /*006a*/ 	.short	(.L_21 - .L_20)
.L_20:
        /*006c*/ 	.word	0x00000000
        /*0070*/ 	.short	0x0009
        /*0072*/ 	.short	0x0270
        /*0074*/ 	.byte	0x00, 0xf0, 0x11, 0x00


	//----- nvinfo : EIATTR_KPARAM_INFO
	.align		4
.L_21:
        /*0078*/ 	.byte	0x04, 0x17
        /*007a*/ 	.short	(.L_23 - .L_22)
.L_22:
        /*007c*/ 	.word	0x00000000
        /*0080*/ 	.short	0x0008
        /*0082*/ 	.short	0x01f0
        /*0084*/ 	.byte	0x00, 0xf0, 0x01, 0x02


	//----- nvinfo : EIATTR_KPARAM_INFO
	.align		4
.L_23:
        /*0088*/ 	.byte	0x04, 0x17
        /*008a*/ 	.short	(.L_25 - .L_24)
.L_24:
        /*008c*/ 	.word	0x00000000
        /*0090*/ 	.short	0x0007
        /*0092*/ 	.short	0x0170
        /*0094*/ 	.byte	0x00, 0xf0, 0x01, 0x02


	//----- nvinfo : EIATTR_KPARAM_INFO
	.align		4
.L_25:
        /*0098*/ 	.byte	0x04, 0x17
        /*009a*/ 	.short	(.L_27 - .L_26)
.L_26:
        /*009c*/ 	.word	0x00000000
        /*00a0*/ 	.short	0x0006
        /*00a2*/ 	.short	0x00f0
        /*00a4*/ 	.byte	0x00, 0xf0, 0x01, 0x02


	//----- nvinfo : EIATTR_KPARAM_INFO
	.align		4
.L_27:
        /*00a8*/ 	.byte	0x04, 0x17
        /*00aa*/ 	.short	(.L_29 - .L_28)
.L_28:
        /*00ac*/ 	.word	0x00000000
        /*00b0*/ 	.short	0x0005
        /*00b2*/ 	.short	0x0070
        /*00b4*/ 	.byte	0x00, 0xf0, 0x01, 0x02


	//----- nvinfo : EIATTR_KPARAM_INFO
	.align		4
.L_29:
        /*00b8*/ 	.byte	0x04, 0x17
        /*00ba*/ 	.short	(.L_31 - .L_30)
.L_30:
        /*00bc*/ 	.word	0x00000000
        /*00c0*/ 	.short	0x0004
        /*00c2*/ 	.short	0x0030
        /*00c4*/ 	.byte	0x00, 0xf0, 0xc1, 0x00


	//----- nvinfo : EIATTR_KPARAM_INFO
	.align		4
.L_31:
        /*00c8*/ 	.byte	0x04, 0x17
        /*00ca*/ 	.short	(.L_33 - .L_32)
.L_32:
        /*00cc*/ 	.word	0x00000000
        /*00d0*/ 	.short	0x0003
        /*00d2*/ 	.short	0x0024
        /*00d4*/ 	.byte	0x00, 0xf0, 0x31, 0x00


	//----- nvinfo : EIATTR_KPARAM_INFO
	.align		4
.L_33:
        /*00d8*/ 	.byte	0x04, 0x17
        /*00da*/ 	.short	(.L_35 - .L_34)
.L_34:
        /*00dc*/ 	.word	0x00000000
        /*00e0*/ 	.short	0x0002
        /*00e2*/ 	.short	0x0018
        /*00e4*/ 	.byte	0x00, 0xf0, 0x31, 0x00


	//----- nvinfo : EIATTR_KPARAM_INFO
	.align		4
.L_35:
        /*00e8*/ 	.byte	0x04, 0x17
        /*00ea*/ 	.short	(.L_37 - .L_36)
.L_36:
        /*00ec*/ 	.word	0x00000000
        /*00f0*/ 	.short	0x0001
        /*00f2*/ 	.short	0x000c
        /*00f4*/ 	.byte	0x00, 0xf0, 0x31, 0x00


	//----- nvinfo : EIATTR_KPARAM_INFO
	.align		4
.L_37:
        /*00f8*/ 	.byte	0x04, 0x17
        /*00fa*/ 	.short	(.L_39 - .L_38)
.L_38:
        /*00fc*/ 	.word	0x00000000
        /*0100*/ 	.short	0x0000
        /*0102*/ 	.short	0x0000
        /*0104*/ 	.byte	0x00, 0xf0, 0x31, 0x00


	//----- nvinfo : EIATTR_SPARSE_MMA_MASK
	.align		4
.L_39:
        /*0108*/ 	.byte	0x03, 0x50
        /*010a*/ 	.short	0x0000


	//----- nvinfo : EIATTR_MAXREG_COUNT
	.align		4
        /*010c*/ 	.byte	0x03, 0x1b
        /*010e*/ 	.short	0x00a8


	//----- nvinfo : EIATTR_COOP_GROUP_MASK_REGIDS
	.align		4
        /*0110*/ 	.byte	0x04, 0x29
        /*0112*/ 	.short	(.L_41 - .L_40)


	//   ....[0]....
.L_40:
        /*0114*/ 	.word	0xffffffff


	//   ....[1]....
        /*0118*/ 	.word	0xffffffff


	//   ....[2]....
        /*011c*/ 	.word	0xffffffff


	//   ....[3]....
        /*0120*/ 	.word	0xffffffff


	//   ....[4]....
        /*0124*/ 	.word	0xffffffff


	//   ....[5]....
        /*0128*/ 	.word	0xffffffff


	//   ....[6]....
        /*012c*/ 	.word	0xffffffff


	//   ....[7]....
        /*0130*/ 	.word	0xffffffff


	//   ....[8]....
        /*0134*/ 	.word	0xffffffff


	//   ....[9]....
        /*0138*/ 	.word	0xffffffff


	//   ....[10]....
        /*013c*/ 	.word	0xffffffff


	//   ....[11]....
        /*0140*/ 	.word	0xffffffff


	//   ....[12]....
        /*0144*/ 	.word	0xffffffff


	//   ....[13]....
        /*0148*/ 	.word	0xffffffff


	//   ....[14]....
        /*014c*/ 	.word	0xffffffff


	//   ....[15]....
        /*0150*/ 	.word	0xffffffff


	//   ....[16]....
        /*0154*/ 	.word	0xffffffff


	//   ....[17]....
        /*0158*/ 	.word	0xffffffff


	//   ....[18]....
        /*015c*/ 	.word	0xffffffff


	//----- nvinfo : EIATTR_COOP_GROUP_INSTR_OFFSETS
	.align		4
.L_41:
        /*0160*/ 	.byte	0x04, 0x28
        /*0162*/ 	.short	(.L_43 - .L_42)


	//   ....[0]....
.L_42:
        /*0164*/ 	.word	0x00001e20


	//   ....[1]....
        /*0168*/ 	.word	0x00002fb0


	//   ....[2]....
        /*016c*/ 	.word	0x000030b0


	//   ....[3]....
        /*0170*/ 	.word	0x00003420


	//   ....[4]....
        /*0174*/ 	.word	0x000035f0


	//   ....[5]....
        /*0178*/ 	.word	0x00004a90


	//   ....[6]....
        /*017c*/ 	.word	0x000064a0


	//   ....[7]....
        /*0180*/ 	.word	0x000064c0


	//   ....[8]....
        /*0184*/ 	.word	0x000064f0


	//   ....[9]....
        /*0188*/ 	.word	0x00006510


	//   ....[10]....
        /*018c*/ 	.word	0x000076c0


	//   ....[11]....
        /*0190*/ 	.word	0x00008620


	//   ....[12]....
        /*0194*/ 	.word	0x00008630


	//   ....[13]....
        /*0198*/ 	.word	0x00008670


	//   ....[14]....
        /*019c*/ 	.word	0x000086a0


	//   ....[15]....
        /*01a0*/ 	.word	0x000096e0


	//   ....[16]....
        /*01a4*/ 	.word	0x00009710


	//   ....[17]....
        /*01a8*/ 	.word	0x00009740


	//   ....[18]....
        /*01ac*/ 	.word	0x00009770


	//----- nvinfo : EIATTR_REG_RECONFIG
	.align		4
.L_43:
        /*01b0*/ 	.byte	0x01, 0x54
	.zero		2


	//----- nvinfo : EIATTR_MBARRIER_INSTR_OFFSETS
	.align		4
        /*01b4*/ 	.byte	0x04, 0x39
        /*01b6*/ 	.short	(.L_45 - .L_44)


	//   ....[0]....
.L_44:
        /*01b8*/ 	.word	0x00000310
        /*01bc*/ 	.word	0x000000ff
        /*01c0*/ 	.word	0x00000000
        /*01c4*/ 	.short	0x0100
        /*01c6*/ 	.byte	0x08
	.zero		1


	//   ....[1]....
        /*01c8*/ 	.word	0x00000320
        /*01cc*/ 	.word	0x000000ff
        /*01d0*/ 	.word	0x00000008
        /*01d4*/ 	.short	0x0100
        /*01d6*/ 	.byte	0x08
	.zero		1


	//   ....[2]....
        /*01d8*/ 	.word	0x00000330
        /*01dc*/ 	.word	0x000000ff
        /*01e0*/ 	.word	0x00000010
        /*01e4*/ 	.short	0x0100
        /*01e6*/ 	.byte	0x09
	.zero		1


	//   ....[3]....
        /*01e8*/ 	.word	0x00000340
        /*01ec*/ 	.word	0x000000ff
        /*01f0*/ 	.word	0x00000018
        /*01f4*/ 	.short	0x0100
        /*01f6*/ 	.byte	0x09
	.zero		1


	//   ....[4]....
        /*01f8*/ 	.word	0x00000350
        /*01fc*/ 	.word	0x000000ff
        /*0200*/ 	.word	0x00000020
        /*0204*/ 	.short	0x0100
        /*0206*/ 	.byte	0x09
	.zero		1


	//   ....[5]....
        /*0208*/ 	.word	0x00000360
        /*020c*/ 	.word	0x000000ff
        /*0210*/ 	.word	0x00000028
        /*0214*/ 	.short	0x0100
        /*0216*/ 	.byte	0x09
	.zero		1


	//   ....[6]....
        /*0218*/ 	.word	0x00000480
        /*021c*/ 	.word	0x000000ff
        /*0220*/ 	.word	0x00000018
        /*0224*/ 	.short	0x010a
        /*0226*/ 	.byte	0x31
	.zero		1


	//   ....[7]....
        /*0228*/ 	.word	0x000009d0
        /*022c*/ 	.word	0x000000ff
        /*0230*/ 	.word	0x00000008
        /*0234*/ 	.short	0x010a
        /*0236*/ 	.byte	0x31
	.zero		1


	//   ....[8]....
        /*0238*/ 	.word	0x00000ed0
        /*023c*/ 	.word	0x000000ff
        /*0240*/ 	.word	0x00000018
        /*0244*/ 	.short	0x010a
        /*0246*/ 	.byte	0x31
	.zero		1


	//   ....[9]....
        /*0248*/ 	.word	0x00001330
        /*024c*/ 	.word	0x000000ff
        /*0250*/ 	.word	0x00000028
        /*0254*/ 	.short	0x010a
        /*0256*/ 	.byte	0x31
	.zero		1


	//   ....[10]....
        /*0258*/ 	.word	0x000017d0
        /*025c*/ 	.word	0x000000ff
        /*0260*/ 	.word	0x00000028
        /*0264*/ 	.short	0x010a
        /*0266*/ 	.byte	0x31
	.zero		1


	//   ....[11]....
        /*0268*/ 	.word	0x00001c60
        /*026c*/ 	.word	0x000000ff
        /*0270*/ 	.word	0x00000028
        /*0274*/ 	.short	0x010a
        /*0276*/ 	.byte	0x31
	.zero		1


	//   ....[12]....
        /*0278*/ 	.word	0x00001e10
        /*027c*/ 	.word	0x00000002
        /*0280*/ 	.word	0x00000000
        /*0284*/ 	.short	0x010a
        /*0286*/ 	.byte	0x3f
	.zero		1


	//   ....[13]....
        /*0288*/ 	.word	0x00001e80
        /*028c*/ 	.word	0x00000002
        /*0290*/ 	.word	0x00000010
        /*0294*/ 	.short	0x010a
        /*0296*/ 	.byte	0x3f
	.zero		1


	//   ....[14]....
        /*0298*/ 	.word	0x00001f70
        /*029c*/ 	.word	0x00000002
        /*02a0*/ 	.word	0x00000010
        /*02a4*/ 	.short	0x010a
        /*02a6*/ 	.byte	0x3f
	.zero		1


	//   ....[15]....
        /*02a8*/ 	.word	0x00003cb0
        /*02ac*/ 	.word	0x00000002
        /*02b0*/ 	.word	0x00000018
        /*02b4*/ 	.short	0x0101
        /*02b6*/ 	.byte	0x3f
	.zero		1


	//   ....[16]....
        /*02b8*/ 	.word	0x00004b70
        /*02bc*/ 	.word	0x00000002
        /*02c0*/ 	.word	0x00000010
        /*02c4*/ 	.short	0x010a
        /*02c6*/ 	.byte	0x3f
	.zero		1


	//   ....[17]....
        /*02c8*/ 	.word	0x00004c50
        /*02cc*/ 	.word	0x00000002
        /*02d0*/ 	.word	0x00000010
        /*02d4*/ 	.short	0x010a
        /*02d6*/ 	.byte	0x3f
	.zero		1


	//   ....[18]....
        /*02d8*/ 	.word	0x00005b50
        /*02dc*/ 	.word	0x00000002
        /*02e0*/ 	.word	0x00000020
        /*02e4*/ 	.short	0x010a
        /*02e6*/ 	.byte	0x3f
	.zero		1


	//   ....[19]....
        /*02e8*/ 	.word	0x00005b70
        /*02ec*/ 	.word	0x00000002
        /*02f0*/ 	.word	0x00000020
        /*02f4*/ 	.short	0x010a
        /*02f6*/ 	.byte	0x3f
	.zero		1


	//   ....[20]....
        /*02f8*/ 	.word	0x00006c40
        /*02fc*/ 	.word	0x00000002
        /*0300*/ 	.word	0x00000018
        /*0304*/ 	.short	0x0101
        /*0306*/ 	.byte	0x3f
	.zero		1


	//   ....[21]....
        /*0308*/ 	.word	0x00006d10
        /*030c*/ 	.word	0x00000002
        /*0310*/ 	.word	0x00000028
        /*0314*/ 	.short	0x0101
        /*0316*/ 	.byte	0x3f
	.zero		1


	//   ....[22]....
        /*0318*/ 	.word	0x000079f0
        /*031c*/ 	.word	0x00000002
        /*0320*/ 	.word	0x00000008
        /*0324*/ 	.short	0x0101
        /*0326*/ 	.byte	0x3f
	.zero		1


	//   ....[23]....
        /*0328*/ 	.word	0x00007a70
        /*032c*/ 	.word	0x00000002
        /*0330*/ 	.word	0x00000020
        /*0334*/ 	.short	0x010a
        /*0336*/ 	.byte	0x3f
	.zero		1


	//   ....[24]....
        /*0338*/ 	.word	0x00008010
        /*033c*/ 	.word	0x00000002
        /*0340*/ 	.word	0x00000020
        /*0344*/ 	.short	0x010a
        /*0346*/ 	.byte	0x3f
	.zero		1


	//   ....[25]....
        /*0348*/ 	.word	0x00008a00
        /*034c*/ 	.word	0x00000002
        /*0350*/ 	.word	0x00000028
        /*0354*/ 	.short	0x0101
        /*0356*/ 	.byte	0x3f
	.zero		1


	//   ....[26]....
        /*0358*/ 	.word	0x00009af0
        /*035c*/ 	.word	0x00000005
        /*0360*/ 	.word	0x00000018
        /*0364*/ 	.short	0x010a
        /*0366*/ 	.byte	0x3f
	.zero		1


	//   ....[27]....
        /*0368*/ 	.word	0x00009b70
        /*036c*/ 	.word	0x00000005
        /*0370*/ 	.word	0x00000008
        /*0374*/ 	.short	0x010a
        /*0376*/ 	.byte	0x3f
	.zero		1


	//   ....[28]....
        /*0378*/ 	.word	0x00009bf0
        /*037c*/ 	.word	0x00000009
        /*0380*/ 	.word	0x00000018
        /*0384*/ 	.short	0x010a
        /*0386*/ 	.byte	0x3f
	.zero		1


	//   ....[29]....
        /*0388*/ 	.word	0x00009c60
        /*038c*/ 	.word	0x00000007
        /*0390*/ 	.word	0x00000028
        /*0394*/ 	.short	0x010a
        /*0396*/ 	.byte	0x3f
	.zero		1


	//   ....[30]....
        /*0398*/ 	.word	0x00009cd0
        /*039c*/ 	.word	0x00000005
        /*03a0*/ 	.word	0x00000028
        /*03a4*/ 	.short	0x010a
        /*03a6*/ 	.byte	0x3f
	.zero		1


	//   ....[31]....
        /*03a8*/ 	.word	0x00009d40
        /*03ac*/ 	.word	0x00000005
        /*03b0*/ 	.word	0x00000028
        /*03b4*/ 	.short	0x010a
        /*03b6*/ 	.byte	0x3f
	.zero		1


	//   ....[32]....
        /*03b8*/ 	.word	0x00009d90
        /*03bc*/ 	.word	0x00000002
        /*03c0*/ 	.word	0x00000000
        /*03c4*/ 	.short	0x010a
        /*03c6*/ 	.byte	0x3f
	.zero		1


	//   ....[33]....
        /*03c8*/ 	.word	0x00009de0
        /*03cc*/ 	.word	0x00000002
        /*03d0*/ 	.word	0x00000010
        /*03d4*/ 	.short	0x010a
        /*03d6*/ 	.byte	0x3f
	.zero		1


	//   ....[34]....
        /*03d8*/ 	.word	0x00009e40
        /*03dc*/ 	.word	0x00000002
        /*03e0*/ 	.word	0x00000010
        /*03e4*/ 	.short	0x010a
        /*03e6*/ 	.byte	0x3f
	.zero		1


	//   ....[35]....
        /*03e8*/ 	.word	0x00009ea0
        /*03ec*/ 	.word	0x00000002
        /*03f0*/ 	.word	0x00000020
        /*03f4*/ 	.short	0x010a
        /*03f6*/ 	.byte	0x3f
	.zero		1


	//   ....[36]....
        /*03f8*/ 	.word	0x00009f00
        /*03fc*/ 	.word	0x00000002
        /*0400*/ 	.word	0x00000020
        /*0404*/ 	.short	0x010a
        /*0406*/ 	.byte	0x3f
	.zero		1


	//----- nvinfo : EIATTR_NUM_MBARRIERS
	.align		4
.L_45:
        /*0408*/ 	.byte	0x03, 0x38
        /*040a*/ 	.short	0x0006


	//----- nvinfo : EIATTR_EXIT_INSTR_OFFSETS
	.align		4
        /*040c*/ 	.byte	0x04, 0x1c
        /*040e*/ 	.short	(.L_47 - .L_46)


	//   ....[0]....
.L_46:
        /*0410*/ 	.word	0x000003f0


	//   ....[1]....
        /*0414*/ 	.word	0x00001c90


	//   ....[2]....
        /*0418*/ 	.word	0x00001cc0


	//   ....[3]....
        /*041c*/ 	.word	0x000098f0


	//   ....[4]....
        /*0420*/ 	.word	0x00009ab0


	//----- nvinfo : EIATTR_REQNTID
	.align		4
.L_47:
        /*0424*/ 	.byte	0x04, 0x10
        /*0426*/ 	.short	(.L_49 - .L_48)
.L_48:
        /*0428*/ 	.word	0x00000180
        /*042c*/ 	.word	0x00000001
        /*0430*/ 	.word	0x00000001


	//----- nvinfo : EIATTR_CBANK_PARAM_SIZE
	.align		4
.L_49:
        /*0434*/ 	.byte	0x03, 0x19
        /*0436*/ 	.short	0x0290


	//----- nvinfo : EIATTR_PARAM_CBANK
	.align		4
        /*0438*/ 	.byte	0x04, 0x0a
        /*043a*/ 	.short	(.L_51 - .L_50)
	.align		4
.L_50:
        /*043c*/ 	.word	index@(.nv.constant0.kernel_cutlass_kernel_flash_attncuteflash_fwd_sm90FlashAttentionForwardSm90_object_at__tensor0000o12561211101213_tensor0000o25611101213_tensor0000o25611101213_tensor0000o12561211101213_te_0)
        /*0440*/ 	.short	0x0210
        /*0442*/ 	.short	0x0290


	//----- nvinfo : EIATTR_SW_WAR
	.align		4
.L_51:
        /*0444*/ 	.byte	0x04, 0x36
        /*0446*/ 	.short	(.L_53 - .L_52)
.L_52:
        /*0448*/ 	.word	0x00000008
.L_53:


//--------------------- .nv.callgraph             --------------------------
	.section	.nv.callgraph,"",@"SHT_CUDA_CALLGRAPH"
	.align	4
	.sectionentsize	8
	.align		4
        /*0000*/ 	.word	0x00000000
	.align		4
        /*0004*/ 	.word	0xffffffff
	.align		4
        /*0008*/ 	.word	0x00000000
	.align		4
        /*000c*/ 	.word	0xfffffffe
	.align		4
        /*0010*/ 	.word	0x00000000
	.align		4
        /*0014*/ 	.word	0xfffffffd
	.align		4
        /*0018*/ 	.word	0x00000000
	.align		4
        /*001c*/ 	.word	0xfffffffc


//--------------------- .text.kernel_cutlass_kernel_flash_attncuteflash_fwd_sm90FlashAttentionForwardSm90_object_at__tensor0000o12561211101213_tensor0000o25611101213_tensor0000o25611101213_tensor0000o12561211101213_te_0 --------------------------
	.section	.text.kernel_cutlass_kernel_flash_attncuteflash_fwd_sm90FlashAttentionForwardSm90_object_at__tensor0000o12561211101213_tensor0000o25611101213_tensor0000o25611101213_tensor0000o12561211101213_te_0,"ax",@progbits
	.sectionflags	@"SHF_BARRIERS=2"
	.align	128
        .global         kernel_cutlass_kernel_flash_attncuteflash_fwd_sm90FlashAttentionForwardSm90_object_at__tensor0000o12561211101213_tensor0000o25611101213_tensor0000o25611101213_tensor0000o12561211101213_te_0
        .type           kernel_cutlass_kernel_flash_attncuteflash_fwd_sm90FlashAttentionForwardSm90_object_at__tensor0000o12561211101213_tensor0000o25611101213_tensor0000o25611101213_tensor0000o12561211101213_te_0,@function
        .size           kernel_cutlass_kernel_flash_attncuteflash_fwd_sm90FlashAttentionForwardSm90_object_at__tensor0000o12561211101213_tensor0000o25611101213_tensor0000o25611101213_tensor0000o12561211101213_te_0,(.L_x_36 - kernel_cutlass_kernel_flash_attncuteflash_fwd_sm90FlashAttentionForwardSm90_object_at__tensor0000o12561211101213_tensor0000o25611101213_tensor0000o25611101213_tensor0000o12561211101213_te_0)
        .other          kernel_cutlass_kernel_flash_attncuteflash_fwd_sm90FlashAttentionForwardSm90_object_at__tensor0000o12561211101213_tensor0000o25611101213_tensor0000o25611101213_tensor0000o12561211101213_te_0,@"STO_CUDA_ENTRY STV_DEFAULT"
kernel_cutlass_kernel_flash_attncuteflash_fwd_sm90FlashAttentionForwardSm90_object_at__tensor0000o12561211101213_tensor0000o25611101213_tensor0000o25611101213_tensor0000o12561211101213_te_0:
.text.kernel_cutlass_kernel_flash_attncuteflash_fwd_sm90FlashAttentionForwardSm90_object_at__tensor0000o12561211101213_tensor0000o25611101213_tensor0000o25611101213_tensor0000o12561211101213_te_0:
[----:B------:R-:W1:Y:S01]  /*0000*/  LDC R1, c[0x0][0x28] ;  /* 0x00000a00ff017b82 */ /* 0x000e620000000800 */
[----:B------:R-:W2:Y:S02]  /*0010*/  S2R R89, SR_TID.X ;  /* 0x0000000000597919 */ /* 0x000ea40000002100 */
[----:B--2---:R-:W-:-:S04]  /*0020*/  SHF.R.U32.HI R0, RZ, 0x5, R89 ;  /* 0x00000005ff007819 */ /* 0x004fc80000011659 */
[----:B------:R-:W-:-:S13]  /*0030*/  ISETP.NE.AND P0, PT, R0, RZ, PT ;  /* 0x000000ff0000720c */ /* 0x000fda0003f05270 */
[----:B-1----:R-:W-:Y:S05]  /*0040*/  @P0 BRA `(.L_x_0) ;  /* 0x0000000000cc0947 */ /* 0x002fea0003800000 */
[----:B------:R-:W1:Y:S01]  /*0050*/  LDC.64 R2, c[0x0][0x198] ;  /* 0x00006600ff027b82 */ /* 0x000e620000000a00 */
[----:B------:R-:W-:Y:S01]  /*0060*/  MOV R4, 0x400 ;  /* 0x0000040000047802 */ /* 0x000fe20000000f00 */
[----:B------:R-:W-:Y:S01]  /*0070*/  UMOV UR4, 0x1 ;  /* 0x0000000100047882 */ /* 0x000fe20000000000 */
[----:B------:R-:W-:Y:S01]  /*0080*/  MOV R7, 0x400 ;  /* 0x0000040000077802 */ /* 0x000fe20000000f00 */
[----:B------:R-:W-:Y:S01]  /*0090*/  UMOV UR7, 0x8 ;  /* 0x0000000800077882 */ /* 0x000fe20000000000 */
[----:B------:R-:W-:Y:S02]  /*00a0*/  R2UR UR8, R4 ;  /* 0x00000000040872ca */ /* 0x000fe400000e0000 */
[----:B------:R-:W-:Y:S01]  /*00b0*/  R2UR UR9, R7 ;  /* 0x00000000070972ca */ /* 0x000fe200000e0000 */
[----:B------:R-:W2:Y:S01]  /*00c0*/  S2UR UR6, SR_CgaCtaId ;  /* 0x00000000000679c3 */ /* 0x000ea20000008800 */
[----:B------:R-:W-:-:S04]  /*00d0*/  UIADD3 UR12, -UR4, 0x100000, URZ ;  /* 0x00100000040c7890 */ /* 0x000fc8000fffe13f */
[----:B------:R-:W-:Y:S02]  /*00e0*/  USHF.L.U32 UR13, UR12, 0xb, URZ ;  /* 0x0000000b0c0d7899 */ /* 0x000fe4000800063f */
[----:B------:R-:W-:Y:S02]  /*00f0*/  USHF.L.U32 UR12, UR12, 0x1, URZ ;  /* 0x000000010c0c7899 */ /* 0x000fe4000800063f */
[----:B------:R-:W-:-:S04]  /*0100*/  UIADD3 UR14, -UR7, 0x100000, URZ ;  /* 0x00100000070e7890 */ /* 0x000fc8000fffe13f */
[----:B------:R-:W-:Y:S02]  /*0110*/  USHF.L.U32 UR15, UR14, 0xb, URZ ;  /* 0x0000000b0e0f7899 */ /* 0x000fe4000800063f */
[----:B------:R-:W-:Y:S02]  /*0120*/  USHF.L.U32 UR14, UR14, 0x1, URZ ;  /* 0x000000010e0e7899 */ /* 0x000fe4000800063f */
[----:B------:R-:W-:-:S04]  /*0130*/  UIADD3 UR4, -UR4, 0x100000, URZ ;  /* 0x0010000004047890 */ /* 0x000fc8000fffe13f */
[----:B------:R-:W-:Y:S02]  /*0140*/  USHF.L.U32 UR5, UR4, 0xb, URZ ;  /* 0x0000000b04057899 */ /* 0x000fe4000800063f */
[----:B------:R-:W-:Y:S01]  /*0150*/  USHF.L.U32 UR4, UR4, 0x1, URZ ;  /* 0x0000000104047899 */ /* 0x000fe2000800063f */
[----:B------:R-:W3:Y:S01]  /*0160*/  S2UR UR10, SR_CgaCtaId ;  /* 0x00000000000a79c3 */ /* 0x000ee20000008800 */
[C---:B-1----:R-:W-:Y:S02]  /*0170*/  IADD3 R4, P0, R2.reuse, 0x70, RZ ;  /* 0x0000007002047810 */ /* 0x042fe40007f1e0ff */
[C---:B------:R-:W-:Y:S02]  /*0180*/  IADD3 R5, P1, R2.reuse, 0xf0, RZ ;  /* 0x000000f002057810 */ /* 0x040fe40007f3e0ff */
[C---:B------:R-:W-:Y:S02]  /*0190*/  IADD3 R6, P2, R2.reuse, 0x170, RZ ;  /* 0x0000017002067810 */ /* 0x040fe40007f5e0ff */
[----:B------:R-:W-:-:S02]  /*01a0*/  IADD3 R7, P3, R2, 0x1f0, RZ ;  /* 0x000001f002077810 */ /* 0x000fc40007f7e0ff */
[----:B------:R-:W-:Y:S01]  /*01b0*/  R2UR UR16, R4 ;  /* 0x00000000041072ca */ /* 0x000fe200000e0000 */
[--C-:B------:R-:W-:Y:S01]  /*01c0*/  IMAD.X R4, RZ, RZ, R3.reuse, P0 ;  /* 0x000000ffff047224 */ /* 0x100fe200000e0603 */
[----:B------:R-:W-:Y:S01]  /*01d0*/  R2UR UR18, R5 ;  /* 0x00000000051272ca */ /* 0x000fe200000e0000 */
[--C-:B------:R-:W-:Y:S01]  /*01e0*/  IMAD.X R5, RZ, RZ, R3.reuse, P1 ;  /* 0x000000ffff057224 */ /* 0x100fe200008e0603 */
[----:B------:R-:W-:Y:S01]  /*01f0*/  R2UR UR20, R6 ;  /* 0x00000000061472ca */ /* 0x000fe200000e0000 */
[--C-:B------:R-:W-:Y:S01]  /*0200*/  IMAD.X R6, RZ, RZ, R3.reuse, P2 ;  /* 0x000000ffff067224 */ /* 0x100fe200010e0603 */
[----:B------:R-:W-:Y:S01]  /*0210*/  R2UR UR17, R4 ;  /* 0x00000000041172ca */ /* 0x000fe200000e0000 */
[----:B------:R-:W-:Y:S01]  /*0220*/  IMAD.X R2, RZ, RZ, R3, P3 ;  /* 0x000000ffff027224 */ /* 0x000fe200018e0603 */
[----:B------:R-:W-:Y:S01]  /*0230*/  R2UR UR19, R5 ;  /* 0x00000000051372ca */ /* 0x000fe200000e0000 */
[----:B--2---:R-:W-:Y:S01]  /*0240*/  ULEA UR8, UR6, UR8, 0x18 ;  /* 0x0000000806087291 */ /* 0x004fe2000f8ec03f */
[----:B------:R-:W-:Y:S01]  /*0250*/  R2UR UR21, R6 ;  /* 0x00000000061572ca */ /* 0x000fe200000e0000 */
[----:B---3--:R-:W-:Y:S01]  /*0260*/  ULEA UR9, UR10, UR9, 0x18 ;  /* 0x000000090a097291 */ /* 0x008fe2000f8ec03f */
[----:B------:R-:W-:-:S02]  /*0270*/  R2UR UR22, R7 ;  /* 0x00000000071672ca */ /* 0x000fc400000e0000 */
[----:B------:R-:W-:Y:S01]  /*0280*/  R2UR UR23, R2 ;  /* 0x00000000021772ca */ /* 0x000fe200000e0000 */
[----:B------:R-:W-:-:S04]  /*0290*/  UIADD3 UR6, -UR7, 0x100000, URZ ;  /* 0x0010000007067890 */ /* 0x000fc8000fffe13f */
[----:B------:R-:W-:Y:S02]  /*02a0*/  USHF.L.U32 UR7, UR6, 0xb, URZ ;  /* 0x0000000b06077899 */ /* 0x000fe4000800063f */
[----:B------:R-:W-:Y:S01]  /*02b0*/  USHF.L.U32 UR6, UR6, 0x1, URZ ;  /* 0x0000000106067899 */ /* 0x000fe2000800063f */
[----:B------:R1:W-:Y:S01]  /*02c0*/  UTMACCTL.PF [UR16] ;  /* 0x00000000100079b9 */ /* 0x0003e20008040000 */
[----:B------:R1:W-:Y:S01]  /*02d0*/  UTMACCTL.PF [UR18] ;  /* 0x00000000120079b9 */ /* 0x0003e20008040000 */
[----:B------:R1:W-:Y:S03]  /*02e0*/  UTMACCTL.PF [UR20] ;  /* 0x00000000140079b9 */ /* 0x0003e60008040000 */
[----:B------:R1:W-:Y:S01]  /*02f0*/  UTMACCTL.PF [UR22] ;  /* 0x00000000160079b9 */ /* 0x0003e20008040000 */
[----:B------:R-:W2:Y:S02]  /*0300*/  FENCE.VIEW.ASYNC.S ;  /* 0x00000000000073c6 */ /* 0x000ea40000000000 */
[----:B--2---:R1:W2:Y:S01]  /*0310*/  SYNCS.EXCH.64 URZ, [UR8], UR12 ;  /* 0x0000000c083f75b2 */ /* 0x0042a20008000100 */
[----:B------:R1:W3:Y:S01]  /*0320*/  SYNCS.EXCH.64 URZ, [UR8+0x8], UR14 ;  /* 0x0000080e083f75b2 */ /* 0x0002e20008000100 */
[----:B------:R1:W4:Y:S01]  /*0330*/  SYNCS.EXCH.64 URZ, [UR9+0x10], UR4 ;  /* 0x00001004093f75b2 */ /* 0x0003220008000100 */
[----:B------:R1:W5:Y:S01]  /*0340*/  SYNCS.EXCH.64 URZ, [UR9+0x18], UR6 ;  /* 0x00001806093f75b2 */ /* 0x0003620008000100 */
[----:B------:R1:W1:Y:S01]  /*0350*/  SYNCS.EXCH.64 URZ, [UR9+0x20], UR4 ;  /* 0x00002004093f75b2 */ /* 0x0002620008000100 */
[----:B------:R1:W1:Y:S01]  /*0360*/  SYNCS.EXCH.64 URZ, [UR9+0x28], UR6 ;  /* 0x00002806093f75b2 */ /* 0x0002620008000100 */
[----:B------:R-:W-:Y:S01]  /*0370*/  NOP ;  /* 0x0000000000007918 */ /* 0x000fe20000000000 */
.L_x_0:
[----:B------:R-:W-:Y:S01]  /*0380*/  ISETP.GT.AND P0, PT, R0, 0x3, PT ;  /* 0x000000030000780c */ /* 0x000fe20003f04270 */
[----:B------:R-:W-:Y:S01]  /*0390*/  NOP ;  /* 0x0000000000007918 */ /* 0x000fe20000000000 */
[----:B-12345:R-:W-:Y:S11]  /*03a0*/  BAR.SYNC.DEFER_BLOCKING 0x0 ;  /* 0x0000000000007b1d */ /* 0x03eff60000010000 */
[----:B------:R-:W-:Y:S05]  /*03b0*/  @P0 BRA `(.L_x_1) ;  /* 0x0000001800440947 */ /* 0x000fea0003800000 */
[----:B------:R-:W-:-:S08]  /*03c0*/  NOP ;  /* 0x0000000000007918 */ /* 0x000fd00000000000 */
[----:B------:R-:W1:-:S00]  /*03d0*/  USETMAXREG.DEALLOC.CTAPOOL 0x18 ;  /* 0x00000018000079c8 */ /* 0x000e4000080e0500 */
[----:B-1----:R-:W-:-:S13]  /*03e0*/  LOP3.LUT P0, RZ, R0, 0x3, RZ, 0xc0, !PT ;  /* 0x0000000300ff7812 */ /* 0x002fda000780c0ff */
[----:B------:R-:W-:Y:S05]  /*03f0*/  @P0 EXIT ;  /* 0x000000000000094d */ /* 0x000fea0003800000 */
[----:B------:R-:W1:Y:S01]  /*0400*/  S2UR UR4, SR_CgaCtaId ;  /* 0x00000000000479c3 */ /* 0x000e620000008800 */
[----:B------:R-:W-:-:S04]  /*0410*/  MOV R0, 0x400 ;  /* 0x0000040000007802 */ /* 0x000fc80000000f00 */
[----:B------:R-:W-:Y:S01]  /*0420*/  R2UR UR49, R0 ;  /* 0x00000000003172ca */ /* 0x000fe200000e0000 */
[----:B------:R-:W-:Y:S02]  /*0430*/  IMAD.MOV.U32 R0, RZ, RZ, -0x80000000 ;  /* 0x80000000ff007424 */ /* 0x000fe400078e00ff */
[----:B------:R-:W2:Y:S08]  /*0440*/  S2UR UR51, SR_CTAID.X ;  /* 0x00000000003379c3 */ /* 0x000eb00000002500 */
[----:B------:R-:W3:Y:S02]  /*0450*/  S2UR UR36, SR_CTAID.Y ;  /* 0x00000000002479c3 */ /* 0x000ee40000002600 */
[----:B-1----:R-:W-:-:S06]  /*0460*/  ULEA UR49, UR4, UR49, 0x18 ;  /* 0x0000003104317291 */ /* 0x002fcc000f8ec03f */
[----:B------:R-:W1:Y:S03]  /*0470*/  S2UR UR37, SR_CTAID.Z ;  /* 0x00000000002579c3 */ /* 0x000e660000002700 */
[----:B------:R-:W4:Y:S02]  /*0480*/  SYNCS.PHASECHK.TRANS64.TRYWAIT P0, [UR49+0x18], R0 ;  /* 0x00001800ff0075a7 */ /* 0x000f240008000171 */
[----:B-1234-:R-:W-:Y:S05]  /*0490*/  @!P0 BRA `(.L_x_2) ;  /* 0x0000009400888947 */ /* 0x01efea0003800000 */
.L_x_21:
[----:B------:R-:W-:Y:S02]  /*04a0*/  ELECT P0, URZ, PT ;  /* 0x00000000003f782f */ /* 0x000fe40003800000 */
[----:B------:R-:W-:Y:S02]  /*04b0*/  ELECT P1, URZ, PT ;  /* 0x00000000003f782f */ /* 0x000fe40003820000 */
[----:B------:R-:W-:Y:S01]  /*04c0*/  ELECT P2, URZ, PT ;  /* 0x00000000003f782f */ /* 0x000fe20003840000 */
[----:B------:R-:W-:Y:S02]  /*04d0*/  UIADD3 UR24, UR49, 0x20400, URZ ;  /* 0x0002040031187890 */ /* 0x000fe4000fffe03f */
[----:B------:R-:W-:Y:S02]  /*04e0*/  UIADD3 UR25, UR49, 0x10, URZ ;  /* 0x0000001031197890 */ /* 0x000fe4000fffe03f */
[----:B------:R-:W-:Y:S02]  /*04f0*/  UIADD3 UR16, UR49, 0x24400, URZ ;  /* 0x0002440031107890 */ /* 0x000fe4000fffe03f */
[----:B------:R-:W-:-:S02]  /*0500*/  UIADD3 UR17, UR49, 0x10, URZ ;  /* 0x0000001031117890 */ /* 0x000fc4000fffe03f */
[----:B-1----:R-:W1:Y:S01]  /*0510*/  @P0 LDC.64 R2, c[0x0][0x198] ;  /* 0x00006600ff020b82 */ /* 0x002e620000000a00 */
[----:B------:R-:W-:Y:S02]  /*0520*/  UIADD3 UR32, UR49, 0x2c400, URZ ;  /* 0x0002c40031207890 */ /* 0x000fe4000fffe03f */
[----:B------:R-:W-:Y:S01]  /*0530*/  UIADD3 UR33, UR49, 0x10, URZ ;  /* 0x0000001031217890 */ /* 0x000fe2000fffe03f */
[----:B------:R-:W-:Y:S01]  /*0540*/  UMOV UR26, URZ ;  /* 0x0000003f001a7c82 */ /* 0x000fe20008000000 */
[----:B------:R-:W-:Y:S01]  /*0550*/  UMOV UR28, UR36 ;  /* 0x00000024001c7c82 */ /* 0x000fe20008000000 */
[----:B------:R-:W-:Y:S02]  /*0560*/  UMOV UR29, UR37 ;  /* 0x00000025001d7c82 */ /* 0x000fe40008000000 */
[----:B------:R-:W2:Y:S01]  /*0570*/  @P1 LDC.64 R6, c[0x0][0x198] ;  /* 0x00006600ff061b82 */ /* 0x000ea20000000a00 */
[----:B------:R-:W-:Y:S01]  /*0580*/  UMOV UR18, 0x40 ;  /* 0x0000004000127882 */ /* 0x000fe20000000000 */
[----:B------:R-:W-:Y:S01]  /*0590*/  UMOV UR20, UR36 ;  /* 0x0000002400147c82 */ /* 0x000fe20008000000 */
[----:B------:R-:W-:Y:S01]  /*05a0*/  UMOV UR21, UR37 ;  /* 0x0000002500157c82 */ /* 0x000fe20008000000 */
[----:B------:R-:W-:Y:S01]  /*05b0*/  UMOV UR10, 0x80 ;  /* 0x00000080000a7882 */ /* 0x000fe20000000000 */
[----:B------:R-:W-:Y:S01]  /*05c0*/  UMOV UR12, UR36 ;  /* 0x00000024000c7c82 */ /* 0x000fe20008000000 */
[----:B------:R-:W-:Y:S01]  /*05d0*/  UMOV UR13, UR37 ;  /* 0x00000025000d7c82 */ /* 0x000fe20008000000 */
[----:B------:R-:W-:Y:S01]  /*05e0*/  UMOV UR34, 0xc0 ;  /* 0x000000c000227882 */ /* 0x000fe20000000000 */
[----:B-1----:R-:W-:-:S04]  /*05f0*/  @P0 IADD3 R4, P3, R2, 0xf0, RZ ;  /* 0x000000f002040810 */ /* 0x002fc80007f7e0ff */
[----:B------:R-:W-:Y:S01]  /*0600*/  @P0 R2UR UR4, R4 ;  /* 0x00000000040402ca */ /* 0x000fe200000e0000 */
[----:B------:R-:W-:Y:S01]  /*0610*/  @P0 IMAD.X R2, RZ, RZ, R3, P3 ;  /* 0x000000ffff020224 */ /* 0x000fe200018e0603 */
[----:B------:R-:W1:Y:S01]  /*0620*/  @P2 LDC.64 R4, c[0x0][0x198] ;  /* 0x00006600ff042b82 */ /* 0x000e620000000a00 */
[----:B------:R-:W-:-:S03]  /*0630*/  ELECT P3, URZ, PT ;  /* 0x00000000003f782f */ /* 0x000fc60003860000 */
[----:B------:R-:W-:-:S07]  /*0640*/  @P0 R2UR UR5, R2 ;  /* 0x00000000020502ca */ /* 0x000fce00000e0000 */
[----:B------:R-:W-:-:S05]  /*0650*/  IMAD.U32 R2, RZ, RZ, UR4 ;  /* 0x00000004ff027e24 */ /* 0x000fca000f8e00ff */
[----:B------:R-:W-:Y:S01]  /*0660*/  @P0 R2UR UR4, R2 ;  /* 0x00000000020402ca */ /* 0x000fe200000e0000 */
[----:B------:R-:W-:-:S05]  /*0670*/  IMAD.U32 R3, RZ, RZ, UR5 ;  /* 0x00000005ff037e24 */ /* 0x000fca000f8e00ff */
[----:B------:R-:W-:Y:S02]  /*0680*/  @P0 R2UR UR5, R3 ;  /* 0x00000000030502ca */ /* 0x000fe400000e0000 */
[----:B--2---:R-:W-:-:S04]  /*0690*/  @P1 IADD3 R2, P0, R6, 0xf0, RZ ;  /* 0x000000f006021810 */ /* 0x004fc80007f1e0ff */
[----:B------:R-:W-:Y:S02]  /*06a0*/  @P1 IADD3.X R6, RZ, R7, RZ, P0, !PT ;  /* 0x00000007ff061210 */ /* 0x000fe400007fe4ff */
[----:B-1----:R-:W-:Y:S02]  /*06b0*/  @P2 IADD3 R3, P0, R4, 0xf0, RZ ;  /* 0x000000f004032810 */ /* 0x002fe40007f1e0ff */
[----:B------:R-:W-:Y:S02]  /*06c0*/  @P1 R2UR UR6, R2 ;  /* 0x00000000020612ca */ /* 0x000fe400000e0000 */
[----:B------:R-:W-:Y:S01]  /*06d0*/  @P1 R2UR UR7, R6 ;  /* 0x00000000060712ca */ /* 0x000fe200000e0000 */
[----:B------:R-:W-:Y:S01]  /*06e0*/  @P2 IMAD.X R2, RZ, RZ, R5, P0 ;  /* 0x000000ffff022224 */ /* 0x000fe200000e0605 */
[----:B------:R-:W1:Y:S01]  /*06f0*/  LDC R6, c[0x0][0x21c] ;  /* 0x00008700ff067b82 */ /* 0x000e620000000800 */
[----:B------:R-:W-:-:S03]  /*0700*/  @P2 R2UR UR8, R3 ;  /* 0x00000000030822ca */ /* 0x000fc600000e0000 */
[----:B------:R-:W-:-:S04]  /*0710*/  @P2 R2UR UR9, R2 ;  /* 0x00000000020922ca */ /* 0x000fc800000e0000 */
[----:B------:R-:W2:Y:S01]  /*0720*/  @P3 LDC.64 R4, c[0x0][0x198] ;  /* 0x00006600ff043b82 */ /* 0x000ea20000000a00 */
[----:B------:R-:W-:Y:S02]  /*0730*/  IMAD.U32 R2, RZ, RZ, UR6 ;  /* 0x00000006ff027e24 */ /* 0x000fe4000f8e00ff */
[----:B------:R-:W-:-:S03]  /*0740*/  IMAD.U32 R3, RZ, RZ, UR7 ;  /* 0x00000007ff037e24 */ /* 0x000fc6000f8e00ff */
[----:B------:R-:W-:Y:S01]  /*0750*/  @P1 R2UR UR6, R2 ;  /* 0x00000000020612ca */ /* 0x000fe200000e0000 */
[----:B------:R-:W-:Y:S01]  /*0760*/  IMAD.U32 R2, RZ, RZ, UR8 ;  /* 0x00000008ff027e24 */ /* 0x000fe2000f8e00ff */
[----:B------:R-:W-:Y:S01]  /*0770*/  @P1 R2UR UR7, R3 ;  /* 0x00000000030712ca */ /* 0x000fe200000e0000 */
[----:B------:R-:W-:-:S03]  /*0780*/  IMAD.U32 R3, RZ, RZ, UR9 ;  /* 0x00000009ff037e24 */ /* 0x000fc6000f8e00ff */
[----:B------:R-:W-:Y:S02]  /*0790*/  @P2 R2UR UR14, R2 ;  /* 0x00000000020e22ca */ /* 0x000fe400000e0000 */
[----:B------:R-:W-:Y:S01]  /*07a0*/  @P2 R2UR UR15, R3 ;  /* 0x00000000030f22ca */ /* 0x000fe200000e0000 */
[----:B-1----:R-:W-:-:S05]  /*07b0*/  IMAD.MOV R3, RZ, RZ, -R6 ;  /* 0x000000ffff037224 */ /* 0x002fca00078e0a06 */
[----:B------:R-:W-:Y:S02]  /*07c0*/  SHF.R.S32.HI R3, RZ, 0x1f, R3 ;  /* 0x0000001fff037819 */ /* 0x000fe40000011403 */
[----:B--2---:R-:W-:-:S04]  /*07d0*/  @P3 IADD3 R2, P0, R4, 0xf0, RZ ;  /* 0x000000f004023810 */ /* 0x004fc80007f1e0ff */
[----:B------:R-:W-:Y:S01]  /*07e0*/  @P3 R2UR UR8, R2 ;  /* 0x00000000020832ca */ /* 0x000fe200000e0000 */
[----:B------:R-:W-:Y:S01]  /*07f0*/  @P3 IMAD.X R4, RZ, RZ, R5, P0 ;  /* 0x000000ffff043224 */ /* 0x000fe200000e0605 */
[C---:B------:R-:W-:Y:S02]  /*0800*/  IADD3 R2, R6.reuse, -0x1, RZ ;  /* 0xffffffff06027810 */ /* 0x040fe40007ffe0ff */
[----:B------:R-:W-:Y:S02]  /*0810*/  ISETP.GT.AND P0, PT, R6, RZ, PT ;  /* 0x000000ff0600720c */ /* 0x000fe40003f04270 */
[----:B------:R-:W-:Y:S02]  /*0820*/  @P3 R2UR UR9, R4 ;  /* 0x00000000040932ca */ /* 0x000fe400000e0000 */
[----:B------:R-:W-:Y:S02]  /*0830*/  LEA.HI R4, R3, -R6, RZ, 0x7 ;  /* 0x8000000603047211 */ /* 0x000fe400078f38ff */
[----:B------:R-:W-:-:S02]  /*0840*/  SHF.R.S32.HI R3, RZ, 0x1f, R2 ;  /* 0x0000001fff037819 */ /* 0x000fc40000011402 */
[----:B------:R-:W-:Y:S02]  /*0850*/  SHF.R.S32.HI R4, RZ, 0x7, R4 ;  /* 0x00000007ff047819 */ /* 0x000fe40000011404 */
[----:B------:R-:W-:Y:S01]  /*0860*/  LEA.HI R3, R3, R2, RZ, 0x7 ;  /* 0x0000000203037211 */ /* 0x000fe200078f38ff */
[----:B------:R-:W-:Y:S01]  /*0870*/  IMAD.U32 R2, RZ, RZ, UR8 ;  /* 0x00000008ff027e24 */ /* 0x000fe2000f8e00ff */
[----:B------:R-:W-:Y:S01]  /*0880*/  UIADD3 UR8, UR49, 0x28400, URZ ;  /* 0x0002840031087890 */ /* 0x000fe2000fffe03f */
[----:B------:R-:W-:Y:S01]  /*0890*/  IMAD.MOV R4, RZ, RZ, -R4 ;  /* 0x000000ffff047224 */ /* 0x000fe200078e0a04 */
[----:B------:R-:W-:Y:S01]  /*08a0*/  LEA.HI.SX32 R8, R3, 0x1, 0x19 ;  /* 0x0000000103087811 */ /* 0x000fe200078fcaff */
[----:B------:R-:W-:Y:S01]  /*08b0*/  IMAD.U32 R3, RZ, RZ, UR9 ;  /* 0x00000009ff037e24 */ /* 0x000fe2000f8e00ff */
[----:B------:R-:W-:Y:S01]  /*08c0*/  @P3 R2UR UR22, R2 ;  /* 0x00000000021632ca */ /* 0x000fe200000e0000 */
[----:B------:R-:W-:Y:S01]  /*08d0*/  @!P0 IMAD.MOV.U32 R8, RZ, RZ, R4 ;  /* 0x000000ffff088224 */ /* 0x000fe200078e0004 */
[----:B------:R-:W-:-:S02]  /*08e0*/  ELECT P0, URZ, PT ;  /* 0x00000000003f782f */ /* 0x000fc40003800000 */
[----:B------:R-:W-:Y:S01]  /*08f0*/  @P3 R2UR UR23, R3 ;  /* 0x00000000031732ca */ /* 0x000fe200000e0000 */
[----:B------:R-:W-:Y:S01]  /*0900*/  IMAD.SHL.U32 R9, R8, 0x80, RZ ;  /* 0x0000008008097824 */ /* 0x000fe200078e00ff */
[----:B------:R-:W-:-:S04]  /*0910*/  UIADD3 UR9, UR49, 0x10, URZ ;  /* 0x0000001031097890 */ /* 0x000fc8000fffe03f */
[----:B------:R-:W-:-:S05]  /*0920*/  R2UR UR27, R9 ;  /* 0x00000000091b72ca */ /* 0x000fca00000e0000 */
[----:B------:R-:W-:-:S04]  /*0930*/  @P0 IMAD.MOV.U32 R2, RZ, RZ, 0x10000 ;  /* 0x00010000ff020424 */ /* 0x000fc800078e00ff */
[----:B------:R1:W-:Y:S04]  /*0940*/  @P0 SYNCS.ARRIVE.TRANS64 RZ, [UR49+0x10], R2 ;  /* 0x00001002ffff09a7 */ /* 0x0003e80008000031 */
[----:B------:R-:W-:-:S07]  /*0950*/  UIADD3 UR27, UR27, -0x80, URZ ;  /* 0xffffff801b1b7890 */ /* 0x000fce000fffe03f */
[----:B------:R-:W-:Y:S01]  /*0960*/  UMOV UR19, UR27 ;  /* 0x0000001b00137c82 */ /* 0x000fe20008000000 */
[----:B------:R-:W-:Y:S01]  /*0970*/  UMOV UR11, UR27 ;  /* 0x0000001b000b7c82 */ /* 0x000fe20008000000 */
[----:B------:R1:W-:Y:S01]  /*0980*/  UTMALDG.4D [UR24], [UR4], desc[URZ] ;  /* 0x00003f18040075b4 */ /* 0x0003e20008019000 */
[----:B------:R-:W-:Y:S01]  /*0990*/  UMOV UR35, UR27 ;  /* 0x0000001b00237c82 */ /* 0x000fe20008000000 */
[----:B------:R1:W-:Y:S01]  /*09a0*/  UTMALDG.4D [UR16], [UR6], desc[URZ] ;  /* 0x00003f10060075b4 */ /* 0x0003e20008019000 */
[----:B------:R1:W-:Y:S01]  /*09b0*/  UTMALDG.4D [UR8], [UR14], desc[URZ] ;  /* 0x00003f080e0075b4 */ /* 0x0003e20008019000 */
[----:B------:R1:W-:Y:S01]  /*09c0*/  UTMALDG.4D [UR32], [UR22], desc[URZ] ;  /* 0x00003f20160075b4 */ /* 0x0003e20008019000 */
[----:B------:R-:W2:Y:S02]  /*09d0*/  SYNCS.PHASECHK.TRANS64.TRYWAIT P0, [UR49+0x8], R0 ;  /* 0x00000800ff0075a7 */ /* 0x000ea40008000171 */
[----:B-12---:R-:W-:Y:S05]  /*09e0*/  @!P0 BRA `(.L_x_3) ;  /* 0x0000009000548947 */ /* 0x006fea0003800000 */
.L_x_22:
[----:B------:R-:W-:Y:S02]  /*09f0*/  ELECT P0, URZ, PT ;  /* 0x00000000003f782f */ /* 0x000fe40003800000 */
[----:B------:R-:W-:Y:S02]  /*0a00*/  ELECT P2, URZ, PT ;  /* 0x00000000003f782f */ /* 0x000fe40003840000 */
[----:B------:R-:W-:Y:S01]  /*0a10*/  ELECT P3, URZ, PT ;  /* 0x00000000003f782f */ /* 0x000fe20003860000 */
[----:B------:R-:W-:Y:S02]  /*0a20*/  USHF.L.U32 UR51, UR51, 0x7, URZ ;  /* 0x0000000733337899 */ /* 0x000fe4000800063f */
[----:B------:R-:W-:Y:S02]  /*0a30*/  UIADD3 UR48, UR49, 0x10400, URZ ;  /* 0x0001040031307890 */ /* 0x000fe4000fffe03f */
[----:B------:R-:W-:Y:S02]  /*0a40*/  UIADD3 UR16, UR49, 0x14400, URZ ;  /* 0x0001440031107890 */ /* 0x000fe4000fffe03f */
[----:B------:R-:W-:-:S02]  /*0a50*/  UIADD3 UR32, UR49, 0x1c400, URZ ;  /* 0x0001c40031207890 */ /* 0x000fc4000fffe03f */
[----:B-1----:R-:W1:Y:S01]  /*0a60*/  @P0 LDC.64 R2, c[0x0][0x198] ;  /* 0x00006600ff020b82 */ /* 0x002e620000000a00 */
[----:B------:R-:W-:Y:S01]  /*0a70*/  UMOV UR50, URZ ;  /* 0x0000003f00327c82 */ /* 0x000fe20008000000 */
[----:B------:R-:W-:Y:S01]  /*0a80*/  UMOV UR52, UR36 ;  /* 0x0000002400347c82 */ /* 0x000fe20008000000 */
[----:B------:R-:W-:Y:S01]  /*0a90*/  UMOV UR53, UR37 ;  /* 0x0000002500357c82 */ /* 0x000fe20008000000 */
[----:B------:R-:W-:Y:S01]  /*0aa0*/  UMOV UR18, 0x40 ;  /* 0x0000004000127882 */ /* 0x000fe20000000000 */
[----:B------:R-:W-:Y:S01]  /*0ab0*/  UMOV UR20, UR36 ;  /* 0x0000002400147c82 */ /* 0x000fe20008000000 */
[----:B------:R-:W-:Y:S01]  /*0ac0*/  UMOV UR21, UR37 ;  /* 0x0000002500157c82 */ /* 0x000fe20008000000 */
[----:B------:R-:W-:Y:S01]  /*0ad0*/  UMOV UR19, UR51 ;  /* 0x0000003300137c82 */ /* 0x000fe20008000000 */
[----:B------:R-:W2:Y:S01]  /*0ae0*/  @P2 LDC.64 R4, c[0x0][0x198] ;  /* 0x00006600ff042b82 */ /* 0x000ea20000000a00 */
[----:B------:R-:W-:Y:S01]  /*0af0*/  UMOV UR17, UR49 ;  /* 0x0000003100117c82 */ /* 0x000fe20008000000 */
[----:B------:R-:W-:Y:S01]  /*0b00*/  UMOV UR12, UR36 ;  /* 0x00000024000c7c82 */ /* 0x000fe20008000000 */
[----:B------:R-:W-:Y:S01]  /*0b10*/  UMOV UR13, UR37 ;  /* 0x00000025000d7c82 */ /* 0x000fe20008000000 */
[----:B------:R-:W-:Y:S01]  /*0b20*/  UMOV UR34, 0xc0 ;  /* 0x000000c000227882 */ /* 0x000fe20000000000 */
[----:B------:R-:W-:Y:S01]  /*0b30*/  UMOV UR35, UR51 ;  /* 0x0000003300237c82 */ /* 0x000fe20008000000 */
[----:B------:R-:W-:Y:S01]  /*0b40*/  UMOV UR33, UR49 ;  /* 0x0000003100217c82 */ /* 0x000fe20008000000 */
[----:B-1----:R-:W-:-:S04]  /*0b50*/  @P0 IADD3 R0, P1, R2, 0x70, RZ ;  /* 0x0000007002000810 */ /* 0x002fc80007f3e0ff */
[----:B------:R-:W-:Y:S01]  /*0b60*/  @P0 R2UR UR4, R0 ;  /* 0x00000000000402ca */ /* 0x000fe200000e0000 */
[----:B------:R-:W-:Y:S01]  /*0b70*/  @P0 IMAD.X R2, RZ, RZ, R3, P1 ;  /* 0x000000ffff020224 */ /* 0x000fe200008e0603 */
[----:B------:R-:W-:-:S04]  /*0b80*/  ELECT P1, URZ, PT ;  /* 0x00000000003f782f */ /* 0x000fc80003820000 */
[----:B------:R-:W-:-:S07]  /*0b90*/  @P0 R2UR UR5, R2 ;  /* 0x00000000020502ca */ /* 0x000fce00000e0000 */
[----:B------:R-:W-:Y:S02]  /*0ba0*/  MOV R2, UR4 ;  /* 0x0000000400027c02 */ /* 0x000fe40008000f00 */
[----:B------:R-:W1:Y:S02]  /*0bb0*/  @P1 LDC.64 R6, c[0x0][0x198] ;  /* 0x00006600ff061b82 */ /* 0x000e640000000a00 */
[----:B------:R-:W-:Y:S02]  /*0bc0*/  @P0 R2UR UR4, R2 ;  /* 0x00000000020402ca */ /* 0x000fe400000e0000 */
[----:B------:R-:W-:-:S05]  /*0bd0*/  IMAD.U32 R3, RZ, RZ, UR5 ;  /* 0x00000005ff037e24 */ /* 0x000fca000f8e00ff */
[----:B------:R-:W-:Y:S02]  /*0be0*/  @P0 R2UR UR5, R3 ;  /* 0x00000000030502ca */ /* 0x000fe400000e0000 */
[----:B------:R-:W3:Y:S01]  /*0bf0*/  @P3 LDC.64 R2, c[0x0][0x198] ;  /* 0x00006600ff023b82 */ /* 0x000ee20000000a00 */
[----:B-1----:R-:W-:-:S04]  /*0c00*/  @P1 IADD3 R0, P0, R6, 0x70, RZ ;  /* 0x0000007006001810 */ /* 0x002fc80007f1e0ff */
[----:B------:R-:W-:Y:S01]  /*0c10*/  @P1 R2UR UR6, R0 ;  /* 0x00000000000612ca */ /* 0x000fe200000e0000 */
[----:B------:R-:W-:Y:S01]  /*0c20*/  @P1 IMAD.X R6, RZ, RZ, R7, P0 ;  /* 0x000000ffff061224 */ /* 0x000fe200000e0607 */
[----:B--2---:R-:W-:-:S04]  /*0c30*/  @P2 IADD3 R0, P0, R4, 0x70, RZ ;  /* 0x0000007004002810 */ /* 0x004fc80007f1e0ff */
[----:B------:R-:W-:Y:S01]  /*0c40*/  @P1 R2UR UR7, R6 ;  /* 0x00000000060712ca */ /* 0x000fe200000e0000 */
[----:B------:R-:W-:Y:S01]  /*0c50*/  @P2 IMAD.X R4, RZ, RZ, R5, P0 ;  /* 0x000000ffff042224 */ /* 0x000fe200000e0605 */
[----:B------:R-:W-:Y:S02]  /*0c60*/  @P2 R2UR UR8, R0 ;  /* 0x00000000000822ca */ /* 0x000fe400000e0000 */
[----:B---3--:R-:W-:Y:S02]  /*0c70*/  @P3 IADD3 R0, P0, R2, 0x70, RZ ;  /* 0x0000007002003810 */ /* 0x008fe40007f1e0ff */
[----:B------:R-:W-:Y:S02]  /*0c80*/  @P2 R2UR UR9, R4 ;  /* 0x00000000040922ca */ /* 0x000fe400000e0000 */
[----:B------:R-:W-:Y:S01]  /*0c90*/  @P3 R2UR UR10, R0 ;  /* 0x00000000000a32ca */ /* 0x000fe200000e0000 */
[----:B------:R-:W-:Y:S01]  /*0ca0*/  @P3 IMAD.X R2, RZ, RZ, R3, P0 ;  /* 0x000000ffff023224 */ /* 0x000fe200000e0603 */
[----:B------:R-:W-:-:S03]  /*0cb0*/  ELECT P0, URZ, PT ;  /* 0x00000000003f782f */ /* 0x000fc60003800000 */
[----:B------:R-:W-:Y:S01]  /*0cc0*/  IMAD.U32 R3, RZ, RZ, UR7 ;  /* 0x00000007ff037e24 */ /* 0x000fe2000f8e00ff */
[----:B------:R-:W-:Y:S01]  /*0cd0*/  @P3 R2UR UR11, R2 ;  /* 0x00000000020b32ca */ /* 0x000fe200000e0000 */
[----:B------:R-:W-:-:S03]  /*0ce0*/  IMAD.U32 R2, RZ, RZ, UR6 ;  /* 0x00000006ff027e24 */ /* 0x000fc6000f8e00ff */
[----:B------:R-:W-:Y:S02]  /*0cf0*/  @P1 R2UR UR7, R3 ;  /* 0x00000000030712ca */ /* 0x000fe400000e0000 */
[----:B------:R-:W-:Y:S01]  /*0d00*/  @P1 R2UR UR6, R2 ;  /* 0x00000000020612ca */ /* 0x000fe200000e0000 */
[----:B------:R-:W-:Y:S01]  /*0d10*/  IMAD.U32 R2, RZ, RZ, UR8 ;  /* 0x00000008ff027e24 */ /* 0x000fe2000f8e00ff */
[----:B------:R-:W-:Y:S01]  /*0d20*/  MOV R3, UR9 ;  /* 0x0000000900037c02 */ /* 0x000fe20008000f00 */
[----:B------:R-:W-:Y:S01]  /*0d30*/  @P0 IMAD.MOV.U32 R0, RZ, RZ, 0x10000 ;  /* 0x00010000ff000424 */ /* 0x000fe200078e00ff */
[----:B------:R-:W-:Y:S02]  /*0d40*/  UIADD3 UR8, UR49, 0x18400, URZ ;  /* 0x0001840031087890 */ /* 0x000fe4000fffe03f */
[----:B------:R-:W-:Y:S01]  /*0d50*/  @P2 R2UR UR14, R2 ;  /* 0x00000000020e22ca */ /* 0x000fe200000e0000 */
[----:B------:R-:W-:Y:S01]  /*0d60*/  IMAD.U32 R2, RZ, RZ, UR10 ;  /* 0x0000000aff027e24 */ /* 0x000fe2000f8e00ff */
[----:B------:R-:W-:Y:S01]  /*0d70*/  @P2 R2UR UR15, R3 ;  /* 0x00000000030f22ca */ /* 0x000fe200000e0000 */
[----:B------:R-:W-:Y:S01]  /*0d80*/  IMAD.U32 R3, RZ, RZ, UR11 ;  /* 0x0000000bff037e24 */ /* 0x000fe2000f8e00ff */
[----:B------:R1:W-:Y:S01]  /*0d90*/  @P0 SYNCS.ARRIVE.TRANS64 RZ, [UR49], R0 ;  /* 0x00000000ffff09a7 */ /* 0x0003e20008000031 */
[----:B------:R-:W-:Y:S01]  /*0da0*/  ISETP.GE.AND P0, PT, R8, 0x2, PT ;  /* 0x000000020800780c */ /* 0x000fe20003f06270 */
[----:B------:R-:W-:Y:S01]  /*0db0*/  UMOV UR10, 0x80 ;  /* 0x00000080000a7882 */ /* 0x000fe20000000000 */
[----:B------:R-:W-:Y:S01]  /*0dc0*/  @P3 R2UR UR22, R2 ;  /* 0x00000000021632ca */ /* 0x000fe200000e0000 */
[----:B------:R2:W-:Y:S01]  /*0dd0*/  UTMALDG.4D [UR48], [UR4], desc[URZ] ;  /* 0x00003f30040075b4 */ /* 0x0005e20008019000 */
[----:B------:R-:W-:Y:S01]  /*0de0*/  @P3 R2UR UR23, R3 ;  /* 0x00000000031732ca */ /* 0x000fe200000e0000 */
[----:B------:R-:W-:Y:S01]  /*0df0*/  UMOV UR11, UR51 ;  /* 0x00000033000b7c82 */ /* 0x000fe20008000000 */
[----:B------:R-:W-:Y:S01]  /*0e00*/  UMOV UR9, UR49 ;  /* 0x0000003100097c82 */ /* 0x000fe20008000000 */
[----:B-1----:R-:W-:Y:S01]  /*0e10*/  IMAD.MOV.U32 R0, RZ, RZ, 0x1 ;  /* 0x00000001ff007424 */ /* 0x002fe200078e00ff */
[----:B------:R2:W-:Y:S02]  /*0e20*/  UTMALDG.4D [UR16], [UR6], desc[URZ] ;  /* 0x00003f10060075b4 */ /* 0x0005e40008019000 */
[----:B------:R2:W-:Y:S07]  /*0e30*/  UTMALDG.4D [UR8], [UR14], desc[URZ] ;  /* 0x00003f080e0075b4 */ /* 0x0005ee0008019000 */
[----:B------:R2:W-:Y:S02]  /*0e40*/  UTMALDG.4D [UR32], [UR22], desc[URZ] ;  /* 0x00003f20160075b4 */ /* 0x0005e40008019000 */
[----:B--2---:R-:W-:Y:S05]  /*0e50*/  @!P0 BRA `(.L_x_4) ;  /* 0x0000000800588947 */ /* 0x004fea0003800000 */
[----:B------:R-:W1:Y:S01]  /*0e60*/  LDC.64 R4, c[0x0][0x198] ;  /* 0x00006600ff047b82 */ /* 0x000e620000000a00 */
[----:B------:R-:W-:Y:S02]  /*0e70*/  VIADD R9, R9, 0xffffff00 ;  /* 0xffffff0009097836 */ /* 0x000fe40000000000 */
[----:B------:R-:W-:Y:S02]  /*0e80*/  IMAD.MOV R6, RZ, RZ, -R8 ;  /* 0x000000ffff067224 */ /* 0x000fe400078e0a08 */
[----:B------:R-:W-:Y:S01]  /*0e90*/  IMAD.MOV.U32 R7, RZ, RZ, 0x1 ;  /* 0x00000001ff077424 */ /* 0x000fe200078e00ff */
[----:B------:R-:W-:-:S15]  /*0ea0*/  R2UR UR35, R9 ;  /* 0x00000000092372ca */ /* 0x000fde00000e0000 */
.L_x_7:
[----:B------:R-:W-:-:S04]  /*0eb0*/  LOP3.LUT R0, R7, 0x1, RZ, 0x3c, !PT ;  /* 0x0000000107007812 */ /* 0x000fc800078e3cff */
[----:B------:R-:W-:-:S04]  /*0ec0*/  SHF.L.U32 R2, R0, 0x1f, RZ ;  /* 0x0000001f00027819 */ /* 0x000fc800000006ff */
[----:B------:R-:W2:Y:S02]  /*0ed0*/  SYNCS.PHASECHK.TRANS64.TRYWAIT P0, [UR49+0x18], R2 ;  /* 0x00001802ff0075a7 */ /* 0x000ea40008000171 */
[----:B--2---:R-:W-:Y:S05]  /*0ee0*/  @!P0 BRA `(.L_x_5) ;  /* 0x0000008c00348947 */ /* 0x004fea0003800000 */
.L_x_24:
[----:B------:R-:W-:Y:S01]  /*0ef0*/  ELECT P0, URZ, PT ;  /* 0x00000000003f782f */ /* 0x000fe20003800000 */
[----:B------:R-:W-:Y:S01]  /*0f00*/  VIADD R6, R6, 0x1 ;  /* 0x0000000106067836 */ /* 0x000fe20000000000 */
[----:B------:R-:W-:Y:S01]  /*0f10*/  ELECT P1, URZ, PT ;  /* 0x00000000003f782f */ /* 0x000fe20003820000 */
[----:B------:R-:W-:Y:S02]  /*0f20*/  UIADD3 UR32, UR49, 0x20400, URZ ;  /* 0x0002040031207890 */ /* 0x000fe4000fffe03f */
[----:B------:R-:W-:Y:S02]  /*0f30*/  UIADD3 UR33, UR49, 0x10, URZ ;  /* 0x0000001031217890 */ /* 0x000fe4000fffe03f */
[----:B------:R-:W-:Y:S02]  /*0f40*/  UIADD3 UR24, UR49, 0x24400, URZ ;  /* 0x0002440031187890 */ /* 0x000fe4000fffe03f */
[----:B------:R-:W-:Y:S02]  /*0f50*/  UIADD3 UR25, UR49, 0x10, URZ ;  /* 0x0000001031197890 */ /* 0x000fe4000fffe03f */
[----:B------:R-:W-:-:S02]  /*0f60*/  UIADD3 UR16, UR49, 0x28400, URZ ;  /* 0x0002840031107890 */ /* 0x000fc4000fffe03f */
[----:B-1----:R-:W-:Y:S01]  /*0f70*/  @P0 IADD3 R2, P2, R4, 0xf0, RZ ;  /* 0x000000f004020810 */ /* 0x002fe20007f5e0ff */
[----:B------:R-:W-:Y:S01]  /*0f80*/  UIADD3 UR17, UR49, 0x10, URZ ;  /* 0x0000001031117890 */ /* 0x000fe2000fffe03f */
[----:B------:R-:W-:Y:S02]  /*0f90*/  UMOV UR34, URZ ;  /* 0x0000003f00227c82 */ /* 0x000fe40008000000 */
[----:B------:R-:W-:Y:S01]  /*0fa0*/  @P0 R2UR UR4, R2 ;  /* 0x00000000020402ca */ /* 0x000fe200000e0000 */
[--C-:B------:R-:W-:Y:S01]  /*0fb0*/  @P0 IMAD.X R2, RZ, RZ, R5.reuse, P2 ;  /* 0x000000ffff020224 */ /* 0x100fe200010e0605 */
[----:B------:R-:W-:Y:S01]  /*0fc0*/  UMOV UR26, 0x40 ;  /* 0x00000040001a7882 */ /* 0x000fe20000000000 */
[----:B------:R-:W-:Y:S01]  /*0fd0*/  UMOV UR27, UR35 ;  /* 0x00000023001b7c82 */ /* 0x000fe20008000000 */
[----:B------:R-:W-:Y:S01]  /*0fe0*/  UMOV UR28, UR36 ;  /* 0x00000024001c7c82 */ /* 0x000fe20008000000 */
[----:B------:R-:W-:Y:S01]  /*0ff0*/  UMOV UR29, UR37 ;  /* 0x00000025001d7c82 */ /* 0x000fe20008000000 */
[----:B------:R-:W-:Y:S01]  /*1000*/  @P0 R2UR UR5, R2 ;  /* 0x00000000020502ca */ /* 0x000fe200000e0000 */
[----:B------:R-:W-:Y:S01]  /*1010*/  UMOV UR18, 0x80 ;  /* 0x0000008000127882 */ /* 0x000fe20000000000 */
[----:B------:R-:W-:Y:S01]  /*1020*/  @P1 IADD3 R2, P2, R4, 0xf0, RZ ;  /* 0x000000f004021810 */ /* 0x000fe20007f5e0ff */
[----:B------:R-:W-:Y:S01]  /*1030*/  UMOV UR19, UR35 ;  /* 0x0000002300137c82 */ /* 0x000fe20008000000 */
[----:B------:R-:W-:Y:S01]  /*1040*/  UMOV UR20, UR36 ;  /* 0x0000002400147c82 */ /* 0x000fe20008000000 */
[----:B------:R-:W-:Y:S01]  /*1050*/  UMOV UR21, UR37 ;  /* 0x0000002500157c82 */ /* 0x000fe20008000000 */
[----:B------:R-:W-:Y:S01]  /*1060*/  @P1 R2UR UR6, R2 ;  /* 0x00000000020612ca */ /* 0x000fe200000e0000 */
[----:B------:R-:W-:Y:S01]  /*1070*/  @P1 IMAD.X R2, RZ, RZ, R5, P2 ;  /* 0x000000ffff021224 */ /* 0x000fe200010e0605 */
[----:B------:R-:W-:Y:S01]  /*1080*/  UMOV UR12, UR36 ;  /* 0x00000024000c7c82 */ /* 0x000fe20008000000 */
[----:B------:R-:W-:Y:S01]  /*1090*/  UMOV UR13, UR37 ;  /* 0x00000025000d7c82 */ /* 0x000fe20008000000 */
[----:B------:R-:W-:-:S02]  /*10a0*/  UIADD3 UR43, UR35, 0x80, URZ ;  /* 0x00000080232b7890 */ /* 0x000fc4000fffe03f */
[----:B------:R-:W-:Y:S01]  /*10b0*/  @P1 R2UR UR7, R2 ;  /* 0x00000000020712ca */ /* 0x000fe200000e0000 */
[----:B------:R-:W-:Y:S02]  /*10c0*/  IMAD.U32 R2, RZ, RZ, UR4 ;  /* 0x00000004ff027e24 */ /* 0x000fe4000f8e00ff */
[----:B--2---:R-:W-:-:S03]  /*10d0*/  IMAD.U32 R3, RZ, RZ, UR5 ;  /* 0x00000005ff037e24 */ /* 0x004fc6000f8e00ff */
[----:B------:R-:W-:Y:S01]  /*10e0*/  @P0 R2UR UR4, R2 ;  /* 0x00000000020402ca */ /* 0x000fe200000e0000 */
[----:B------:R-:W-:Y:S01]  /*10f0*/  IMAD.U32 R2, RZ, RZ, UR6 ;  /* 0x00000006ff027e24 */ /* 0x000fe2000f8e00ff */
[----:B------:R-:W-:Y:S02]  /*1100*/  @P0 R2UR UR5, R3 ;  /* 0x00000000030502ca */ /* 0x000fe400000e0000 */
[----:B------:R-:W-:Y:S02]  /*1110*/  ELECT P0, URZ, PT ;  /* 0x00000000003f782f */ /* 0x000fe40003800000 */
[----:B------:R-:W-:Y:S01]  /*1120*/  @P1 R2UR UR6, R2 ;  /* 0x00000000020612ca */ /* 0x000fe200000e0000 */
[----:B------:R-:W-:-:S05]  /*1130*/  IMAD.U32 R3, RZ, RZ, UR7 ;  /* 0x00000007ff037e24 */ /* 0x000fca000f8e00ff */
[----:B------:R-:W-:Y:S02]  /*1140*/  @P1 R2UR UR7, R3 ;  /* 0x00000000030712ca */ /* 0x000fe400000e0000 */
[----:B------:R-:W-:-:S03]  /*1150*/  ELECT P1, URZ, PT ;  /* 0x00000000003f782f */ /* 0x000fc60003820000 */
[----:B------:R-:W-:-:S04]  /*1160*/  @P0 IADD3 R2, P2, R4, 0xf0, RZ ;  /* 0x000000f004020810 */ /* 0x000fc80007f5e0ff */
[----:B------:R-:W-:Y:S01]  /*1170*/  @P0 R2UR UR8, R2 ;  /* 0x00000000020802ca */ /* 0x000fe200000e0000 */
[----:B------:R-:W-:-:S05]  /*1180*/  @P0 IMAD.X R2, RZ, RZ, R5, P2 ;  /* 0x000000ffff020224 */ /* 0x000fca00010e0605 */
[----:B------:R-:W-:Y:S02]  /*1190*/  @P0 R2UR UR9, R2 ;  /* 0x00000000020902ca */ /* 0x000fe400000e0000 */
[----:B------:R-:W-:-:S04]  /*11a0*/  @P1 IADD3 R2, P2, R4, 0xf0, RZ ;  /* 0x000000f004021810 */ /* 0x000fc80007f5e0ff */
[----:B------:R-:W-:Y:S02]  /*11b0*/  @P1 R2UR UR10, R2 ;  /* 0x00000000020a12ca */ /* 0x000fe400000e0000 */
[----:B------:R-:W-:-:S04]  /*11c0*/  @P1 IADD3.X R2, RZ, R5, RZ, P2, !PT ;  /* 0x00000005ff021210 */ /* 0x000fc800017fe4ff */
[----:B------:R-:W-:Y:S01]  /*11d0*/  @P1 R2UR UR11, R2 ;  /* 0x00000000020b12ca */ /* 0x000fe200000e0000 */
[----:B------:R-:W-:Y:S01]  /*11e0*/  IMAD.U32 R2, RZ, RZ, UR8 ;  /* 0x00000008ff027e24 */ /* 0x000fe2000f8e00ff */
[----:B------:R-:W-:Y:S01]  /*11f0*/  UIADD3 UR8, UR49, 0x2c400, URZ ;  /* 0x0002c40031087890 */ /* 0x000fe2000fffe03f */
[----:B------:R-:W-:Y:S01]  /*1200*/  IMAD.U32 R3, RZ, RZ, UR9 ;  /* 0x00000009ff037e24 */ /* 0x000fe2000f8e00ff */
[----:B------:R-:W-:Y:S02]  /*1210*/  UIADD3 UR9, UR49, 0x10, URZ ;  /* 0x0000001031097890 */ /* 0x000fe4000fffe03f */
[----:B------:R-:W-:Y:S01]  /*1220*/  @P0 R2UR UR14, R2 ;  /* 0x00000000020e02ca */ /* 0x000fe200000e0000 */
[----:B------:R-:W-:Y:S01]  /*1230*/  IMAD.U32 R2, RZ, RZ, UR10 ;  /* 0x0000000aff027e24 */ /* 0x000fe2000f8e00ff */
[----:B------:R-:W-:Y:S02]  /*1240*/  @P0 R2UR UR15, R3 ;  /* 0x00000000030f02ca */ /* 0x000fe400000e0000 */
[----:B------:R-:W-:Y:S01]  /*1250*/  ELECT P0, URZ, PT ;  /* 0x00000000003f782f */ /* 0x000fe20003800000 */
[----:B------:R-:W-:Y:S01]  /*1260*/  UMOV UR10, 0xc0 ;  /* 0x000000c0000a7882 */ /* 0x000fe20000000000 */
[----:B------:R-:W-:Y:S01]  /*1270*/  @P1 R2UR UR22, R2 ;  /* 0x00000000021612ca */ /* 0x000fe200000e0000 */
[----:B------:R-:W-:Y:S01]  /*1280*/  IMAD.U32 R3, RZ, RZ, UR11 ;  /* 0x0000000bff037e24 */ /* 0x000fe2000f8e00ff */
[----:B------:R-:W-:-:S04]  /*1290*/  UMOV UR11, UR35 ;  /* 0x00000023000b7c82 */ /* 0x000fc80008000000 */
[----:B------:R-:W-:-:S05]  /*12a0*/  @P1 R2UR UR23, R3 ;  /* 0x00000000031712ca */ /* 0x000fca00000e0000 */
[----:B------:R-:W-:-:S04]  /*12b0*/  @P0 IMAD.MOV.U32 R2, RZ, RZ, 0x10000 ;  /* 0x00010000ff020424 */ /* 0x000fc800078e00ff */
[----:B------:R1:W-:Y:S01]  /*12c0*/  @P0 SYNCS.ARRIVE.TRANS64 RZ, [UR49+0x10], R2 ;  /* 0x00001002ffff09a7 */ /* 0x0003e20008000031 */
[----:B------:R2:W-:Y:S01]  /*12d0*/  UTMALDG.4D [UR32], [UR4], desc[URZ] ;  /* 0x00003f20040075b4 */ /* 0x0005e20008019000 */
[----:B------:R-:W-:Y:S01]  /*12e0*/  ISETP.NE.AND P0, PT, R6, -0x1, PT ;  /* 0xffffffff0600780c */ /* 0x000fe20003f05270 */
[----:B-1----:R-:W-:Y:S01]  /*12f0*/  IMAD.U32 R2, R7, -0x80000000, RZ ;  /* 0x8000000007027824 */ /* 0x002fe200078e00ff */
[----:B------:R2:W-:Y:S01]  /*1300*/  UTMALDG.4D [UR24], [UR6], desc[URZ] ;  /* 0x00003f18060075b4 */ /* 0x0005e20008019000 */
[----:B------:R2:W-:Y:S01]  /*1310*/  UTMALDG.4D [UR16], [UR14], desc[URZ] ;  /* 0x00003f100e0075b4 */ /* 0x0005e20008019000 */
[----:B------:R2:W-:Y:S01]  /*1320*/  UTMALDG.4D [UR8], [UR22], desc[URZ] ;  /* 0x00003f08160075b4 */ /* 0x0005e20008019000 */
[----:B------:R-:W1:Y:S02]  /*1330*/  SYNCS.PHASECHK.TRANS64.TRYWAIT P1, [UR49+0x28], R2 ;  /* 0x00002802ff0075a7 */ /* 0x000e640008020171 */
[----:B-12---:R-:W-:Y:S06]  /*1340*/  @!P1 BRA `(.L_x_6) ;  /* 0x00000088003c9947 */ /* 0x006fec0003800000 */
.L_x_26:
[----:B------:R-:W-:Y:S01]  /*1350*/  ELECT P1, URZ, PT ;  /* 0x00000000003f782f */ /* 0x000fe20003820000 */
[----:B-1----:R-:W-:Y:S01]  /*1360*/  IMAD.MOV.U32 R7, RZ, RZ, R0 ;  /* 0x000000ffff077224 */ /* 0x002fe200078e0000 */
[----:B------:R-:W-:Y:S01]  /*1370*/  ELECT P2, URZ, PT ;  /* 0x00000000003f782f */ /* 0x000fe20003840000 */
[----:B------:R-:W-:Y:S02]  /*1380*/  UIADD3 UR40, UR49, 0x400, URZ ;  /* 0x0000040031287890 */ /* 0x000fe4000fffe03f */
[----:B------:R-:W-:Y:S02]  /*1390*/  UIADD3 UR41, UR49, 0x20, URZ ;  /* 0x0000002031297890 */ /* 0x000fe4000fffe03f */
[----:B------:R-:W-:Y:S02]  /*13a0*/  UIADD3 UR24, UR49, 0x4400, URZ ;  /* 0x0000440031187890 */ /* 0x000fe4000fffe03f */
[----:B------:R-:W-:Y:S02]  /*13b0*/  UIADD3 UR25, UR49, 0x20, URZ ;  /* 0x0000002031197890 */ /* 0x000fe4000fffe03f */
[----:B------:R-:W-:-:S02]  /*13c0*/  UIADD3 UR16, UR49, 0x8400, URZ ;  /* 0x0000840031107890 */ /* 0x000fc4000fffe03f */
[----:B------:R-:W-:Y:S01]  /*13d0*/  @P1 IADD3 R2, P3, R4, 0x170, RZ ;  /* 0x0000017004021810 */ /* 0x000fe20007f7e0ff */
[----:B------:R-:W-:Y:S01]  /*13e0*/  UIADD3 UR17, UR49, 0x20, URZ ;  /* 0x0000002031117890 */ /* 0x000fe2000fffe03f */
[----:B------:R-:W-:Y:S02]  /*13f0*/  UMOV UR42, URZ ;  /* 0x0000003f002a7c82 */ /* 0x000fe40008000000 */
[----:B------:R-:W-:Y:S01]  /*1400*/  @P1 R2UR UR4, R2 ;  /* 0x00000000020412ca */ /* 0x000fe200000e0000 */
[----:B------:R-:W-:Y:S01]  /*1410*/  UMOV UR44, UR36 ;  /* 0x00000024002c7c82 */ /* 0x000fe20008000000 */
[----:B------:R-:W-:Y:S01]  /*1420*/  @P1 IADD3.X R2, RZ, R5, RZ, P3, !PT ;  /* 0x00000005ff021210 */ /* 0x000fe20001ffe4ff */
[----:B------:R-:W-:Y:S01]  /*1430*/  UMOV UR45, UR37 ;  /* 0x00000025002d7c82 */ /* 0x000fe20008000000 */
[----:B------:R-:W-:Y:S01]  /*1440*/  UMOV UR26, 0x40 ;  /* 0x00000040001a7882 */ /* 0x000fe20000000000 */
[----:B------:R-:W-:Y:S01]  /*1450*/  UMOV UR27, UR43 ;  /* 0x0000002b001b7c82 */ /* 0x000fe20008000000 */
[----:B------:R-:W-:Y:S01]  /*1460*/  @P1 R2UR UR5, R2 ;  /* 0x00000000020512ca */ /* 0x000fe200000e0000 */
[----:B------:R-:W-:Y:S01]  /*1470*/  UMOV UR28, UR36 ;  /* 0x00000024001c7c82 */ /* 0x000fe20008000000 */
[----:B------:R-:W-:Y:S01]  /*1480*/  @P2 IADD3 R2, P3, R4, 0x170, RZ ;  /* 0x0000017004022810 */ /* 0x000fe20007f7e0ff */
[----:B------:R-:W-:Y:S01]  /*1490*/  UMOV UR29, UR37 ;  /* 0x00000025001d7c82 */ /* 0x000fe20008000000 */
[----:B------:R-:W-:Y:S01]  /*14a0*/  UMOV UR18, 0x80 ;  /* 0x0000008000127882 */ /* 0x000fe20000000000 */
[----:B------:R-:W-:Y:S01]  /*14b0*/  UMOV UR19, UR43 ;  /* 0x0000002b00137c82 */ /* 0x000fe20008000000 */
[----:B------:R-:W-:Y:S01]  /*14c0*/  @P2 R2UR UR6, R2 ;  /* 0x00000000020622ca */ /* 0x000fe200000e0000 */
[----:B------:R-:W-:Y:S01]  /*14d0*/  @P2 IMAD.X R2, RZ, RZ, R5, P3 ;  /* 0x000000ffff022224 */ /* 0x000fe200018e0605 */
[----:B------:R-:W-:Y:S01]  /*14e0*/  UMOV UR20, UR36 ;  /* 0x0000002400147c82 */ /* 0x000fe20008000000 */
[----:B------:R-:W-:Y:S01]  /*14f0*/  UMOV UR21, UR37 ;  /* 0x0000002500157c82 */ /* 0x000fe20008000000 */
[----:B------:R-:W-:Y:S01]  /*1500*/  UMOV UR12, UR36 ;  /* 0x00000024000c7c82 */ /* 0x000fe20008000000 */
[----:B------:R-:W-:Y:S01]  /*1510*/  UMOV UR13, UR37 ;  /* 0x00000025000d7c82 */ /* 0x000fe20008000000 */
[----:B------:R-:W-:Y:S01]  /*1520*/  @P2 R2UR UR7, R2 ;  /* 0x00000000020722ca */ /* 0x000fe200000e0000 */
[----:B------:R-:W-:-:S02]  /*1530*/  IMAD.U32 R2, RZ, RZ, UR4 ;  /* 0x00000004ff027e24 */ /* 0x000fc4000f8e00ff */
[----:B------:R-:W-:-:S03]  /*1540*/  IMAD.U32 R3, RZ, RZ, UR5 ;  /* 0x00000005ff037e24 */ /* 0x000fc6000f8e00ff */
        /* <DEDUP_REMOVED lines=13> */
[----:B------:R-:W-:Y:S01]  /*1620*/  @P2 R2UR UR10, R2 ;  /* 0x00000000020a22ca */ /* 0x000fe200000e0000 */
[----:B------:R-:W-:-:S05]  /*1630*/  @P2 IMAD.X R2, RZ, RZ, R5, P3 ;  /* 0x000000ffff022224 */ /* 0x000fca00018e0605 */
[----:B------:R-:W-:Y:S01]  /*1640*/  @P2 R2UR UR11, R2 ;  /* 0x00000000020b22ca */ /* 0x000fe200000e0000 */
[----:B------:R-:W-:Y:S01]  /*1650*/  IMAD.U32 R3, RZ, RZ, UR9 ;  /* 0x00000009ff037e24 */ /* 0x000fe2000f8e00ff */
[----:B------:R-:W-:Y:S01]  /*1660*/  MOV R2, UR8 ;  /* 0x0000000800027c02 */ /* 0x000fe20008000f00 */
[----:B------:R-:W-:Y:S02]  /*1670*/  UIADD3 UR8, UR49, 0xc400, URZ ;  /* 0x0000c40031087890 */ /* 0x000fe4000fffe03f */
[----:B------:R-:W-:Y:S01]  /*1680*/  UIADD3 UR9, UR49, 0x20, URZ ;  /* 0x0000002031097890 */ /* 0x000fe2000fffe03f */
        /* <DEDUP_REMOVED lines=12> */
[----:B-1----:R-:W-:Y:S01]  /*1750*/  IMAD.U32 R2, RZ, RZ, UR35 ;  /* 0x00000023ff027e24 */ /* 0x002fe2000f8e00ff */
[----:B------:R2:W-:Y:S03]  /*1760*/  UTMALDG.4D [UR24], [UR6], desc[URZ] ;  /* 0x00003f18060075b4 */ /* 0x0005e60008019000 */
[----:B------:R-:W-:Y:S01]  /*1770*/  VIADD R2, R2, 0xffffff80 ;  /* 0xffffff8002027836 */ /* 0x000fe20000000000 */
[----:B------:R2:W-:Y:S04]  /*1780*/  UTMALDG.4D [UR16], [UR14], desc[URZ] ;  /* 0x00003f100e0075b4 */ /* 0x0005e80008019000 */
[----:B------:R-:W-:Y:S01]  /*1790*/  R2UR UR35, R2 ;  /* 0x00000000022372ca */ /* 0x000fe200000e0000 */
[----:B------:R2:W-:Y:S02]  /*17a0*/  UTMALDG.4D [UR8], [UR22], desc[URZ] ;  /* 0x00003f08160075b4 */ /* 0x0005e40008019000 */
[----:B--2---:R-:W-:-:S12]  /*17b0*/  @P0 BRA `(.L_x_7) ;  /* 0xfffffff400bc0947 */ /* 0x004fd8000383ffff */
.L_x_4:
[----:B------:R-:W-:-:S04]  /*17c0*/  SHF.L.U32 R2, R0, 0x1f, RZ ;  /* 0x0000001f00027819 */ /* 0x000fc800000006ff */
[----:B------:R-:W1:Y:S02]  /*17d0*/  SYNCS.PHASECHK.TRANS64.TRYWAIT P0, [UR49+0x28], R2 ;  /* 0x00002802ff0075a7 */ /* 0x000e640008000171 */
[----:B-1----:R-:W-:Y:S05]  /*17e0*/  @!P0 BRA `(.L_x_8) ;  /* 0x0000008400308947 */ /* 0x002fea0003800000 */
.L_x_28:
[----:B------:R-:W-:Y:S02]  /*17f0*/  ELECT P3, URZ, PT ;  /* 0x00000000003f782f */ /* 0x000fe40003860000 */
[----:B------:R-:W-:Y:S02]  /*1800*/  LOP3.LUT R0, R0, 0x1, RZ, 0x3c, !PT ;  /* 0x0000000100007812 */ /* 0x000fe400078e3cff */
[----:B------:R-:W-:Y:S02]  /*1810*/  ELECT P2, URZ, PT ;  /* 0x00000000003f782f */ /* 0x000fe40003840000 */
[----:B------:R-:W-:Y:S01]  /*1820*/  ELECT P1, URZ, PT ;  /* 0x00000000003f782f */ /* 0x000fe20003820000 */
[----:B------:R-:W-:Y:S02]  /*1830*/  UIADD3 UR32, UR49, 0x400, URZ ;  /* 0x0000040031207890 */ /* 0x000fe4000fffe03f */
[----:B------:R-:W-:Y:S02]  /*1840*/  UIADD3 UR33, UR49, 0x20, URZ ;  /* 0x0000002031217890 */ /* 0x000fe4000fffe03f */
[----:B------:R-:W-:-:S02]  /*1850*/  UIADD3 UR24, UR49, 0x4400, URZ ;  /* 0x0000440031187890 */ /* 0x000fc4000fffe03f */
[----:B------:R-:W-:Y:S01]  /*1860*/  UIADD3 UR25, UR49, 0x20, URZ ;  /* 0x0000002031197890 */ /* 0x000fe2000fffe03f */
[----:B-1----:R-:W1:Y:S01]  /*1870*/  @P3 LDC.64 R2, c[0x0][0x198] ;  /* 0x00006600ff023b82 */ /* 0x002e620000000a00 */
[----:B------:R-:W-:Y:S02]  /*1880*/  UIADD3 UR16, UR49, 0x8400, URZ ;  /* 0x0000840031107890 */ /* 0x000fe4000fffe03f */
[----:B------:R-:W-:Y:S01]  /*1890*/  UIADD3 UR17, UR49, 0x20, URZ ;  /* 0x0000002031117890 */ /* 0x000fe2000fffe03f */
[----:B------:R-:W-:Y:S01]  /*18a0*/  UMOV UR34, URZ ;  /* 0x0000003f00227c82 */ /* 0x000fe20008000000 */
[----:B------:R-:W-:Y:S01]  /*18b0*/  UMOV UR35, URZ ;  /* 0x0000003f00237c82 */ /* 0x000fe20008000000 */
[----:B------:R-:W-:Y:S02]  /*18c0*/  UMOV UR26, 0x40 ;  /* 0x00000040001a7882 */ /* 0x000fe40000000000 */
[----:B------:R-:W2:Y:S01]  /*18d0*/  @P2 LDC.64 R6, c[0x0][0x198] ;  /* 0x00006600ff062b82 */ /* 0x000ea20000000a00 */
[----:B------:R-:W-:Y:S01]  /*18e0*/  UMOV UR27, URZ ;  /* 0x0000003f001b7c82 */ /* 0x000fe20008000000 */
[----:B------:R-:W-:Y:S01]  /*18f0*/  UMOV UR28, UR36 ;  /* 0x00000024001c7c82 */ /* 0x000fe20008000000 */
[----:B------:R-:W-:Y:S01]  /*1900*/  UMOV UR29, UR37 ;  /* 0x00000025001d7c82 */ /* 0x000fe20008000000 */
[----:B------:R-:W-:Y:S01]  /*1910*/  UMOV UR18, 0x80 ;  /* 0x0000008000127882 */ /* 0x000fe20000000000 */
[----:B------:R-:W-:Y:S01]  /*1920*/  UMOV UR19, URZ ;  /* 0x0000003f00137c82 */ /* 0x000fe20008000000 */
[----:B------:R-:W-:Y:S01]  /*1930*/  UMOV UR20, UR36 ;  /* 0x0000002400147c82 */ /* 0x000fe20008000000 */
[----:B------:R-:W-:Y:S01]  /*1940*/  UMOV UR21, UR37 ;  /* 0x0000002500157c82 */ /* 0x000fe20008000000 */
[----:B------:R-:W-:Y:S01]  /*1950*/  UMOV UR12, UR36 ;  /* 0x00000024000c7c82 */ /* 0x000fe20008000000 */
[----:B------:R-:W-:Y:S01]  /*1960*/  UMOV UR13, UR37 ;  /* 0x00000025000d7c82 */ /* 0x000fe20008000000 */
[----:B-1----:R-:W-:-:S04]  /*1970*/  @P3 IADD3 R4, P0, R2, 0x170, RZ ;  /* 0x0000017002043810 */ /* 0x002fc80007f1e0ff */
[----:B------:R-:W-:Y:S01]  /*1980*/  @P3 R2UR UR4, R4 ;  /* 0x00000000040432ca */ /* 0x000fe200000e0000 */
[----:B------:R-:W-:Y:S01]  /*1990*/  @P3 IMAD.X R2, RZ, RZ, R3, P0 ;  /* 0x000000ffff023224 */ /* 0x000fe200000e0603 */
[----:B------:R-:W-:Y:S01]  /*19a0*/  ELECT P0, URZ, PT ;  /* 0x00000000003f782f */ /* 0x000fe20003800000 */
[----:B------:R-:W1:Y:S03]  /*19b0*/  @P1 LDC.64 R4, c[0x0][0x198] ;  /* 0x00006600ff041b82 */ /* 0x000e660000000a00 */
[----:B------:R-:W-:-:S07]  /*19c0*/  @P3 R2UR UR5, R2 ;  /* 0x00000000020532ca */ /* 0x000fce00000e0000 */
[----:B------:R-:W-:-:S05]  /*19d0*/  IMAD.U32 R2, RZ, RZ, UR4 ;  /* 0x00000004ff027e24 */ /* 0x000fca000f8e00ff */
[----:B------:R-:W-:Y:S01]  /*19e0*/  @P3 R2UR UR4, R2 ;  /* 0x00000000020432ca */ /* 0x000fe200000e0000 */
[----:B------:R-:W-:-:S05]  /*19f0*/  IMAD.U32 R3, RZ, RZ, UR5 ;  /* 0x00000005ff037e24 */ /* 0x000fca000f8e00ff */
[----:B------:R-:W-:Y:S02]  /*1a00*/  @P3 R2UR UR5, R3 ;  /* 0x00000000030532ca */ /* 0x000fe400000e0000 */
[----:B------:R-:W3:Y:S01]  /*1a10*/  @P0 LDC.64 R2, c[0x0][0x198] ;  /* 0x00006600ff020b82 */ /* 0x000ee20000000a00 */
[----:B--2---:R-:W-:-:S04]  /*1a20*/  @P2 IADD3 R8, P3, R6, 0x170, RZ ;  /* 0x0000017006082810 */ /* 0x004fc80007f7e0ff */
[----:B------:R-:W-:Y:S01]  /*1a30*/  @P2 R2UR UR6, R8 ;  /* 0x00000000080622ca */ /* 0x000fe200000e0000 */
[----:B------:R-:W-:-:S05]  /*1a40*/  @P2 IMAD.X R6, RZ, RZ, R7, P3 ;  /* 0x000000ffff062224 */ /* 0x000fca00018e0607 */
[----:B------:R-:W-:Y:S02]  /*1a50*/  @P2 R2UR UR7, R6 ;  /* 0x00000000060722ca */ /* 0x000fe400000e0000 */
[----:B-1----:R-:W-:-:S04]  /*1a60*/  @P1 IADD3 R6, P3, R4, 0x170, RZ ;  /* 0x0000017004061810 */ /* 0x002fc80007f7e0ff */
[----:B------:R-:W-:Y:S01]  /*1a70*/  @P1 R2UR UR8, R6 ;  /* 0x00000000060812ca */ /* 0x000fe200000e0000 */
[----:B------:R-:W-:-:S05]  /*1a80*/  @P1 IMAD.X R4, RZ, RZ, R5, P3 ;  /* 0x000000ffff041224 */ /* 0x000fca00018e0605 */
[----:B------:R-:W-:Y:S02]  /*1a90*/  @P1 R2UR UR9, R4 ;  /* 0x00000000040912ca */ /* 0x000fe400000e0000 */
[----:B---3--:R-:W-:-:S04]  /*1aa0*/  @P0 IADD3 R2, P3, R2, 0x170, RZ ;  /* 0x0000017002020810 */ /* 0x008fc80007f7e0ff */
[----:B------:R-:W-:Y:S01]  /*1ab0*/  @P0 R2UR UR10, R2 ;  /* 0x00000000020a02ca */ /* 0x000fe200000e0000 */
[----:B------:R-:W-:Y:S01]  /*1ac0*/  @P0 IMAD.X R5, RZ, RZ, R3, P3 ;  /* 0x000000ffff050224 */ /* 0x000fe200018e0603 */
[----:B------:R-:W-:Y:S01]  /*1ad0*/  MOV R3, UR7 ;  /* 0x0000000700037c02 */ /* 0x000fe20008000f00 */
[----:B------:R-:W-:Y:S01]  /*1ae0*/  IMAD.U32 R2, RZ, RZ, UR6 ;  /* 0x00000006ff027e24 */ /* 0x000fe2000f8e00ff */
[----:B------:R-:W-:Y:S02]  /*1af0*/  ELECT P3, URZ, PT ;  /* 0x00000000003f782f */ /* 0x000fe40003860000 */
[----:B------:R-:W-:Y:S02]  /*1b00*/  @P0 R2UR UR11, R5 ;  /* 0x00000000050b02ca */ /* 0x000fe400000e0000 */
[----:B------:R-:W-:Y:S01]  /*1b10*/  @P2 R2UR UR6, R2 ;  /* 0x00000000020622ca */ /* 0x000fe200000e0000 */
[----:B------:R-:W-:Y:S01]  /*1b20*/  IMAD.U32 R2, RZ, RZ, UR8 ;  /* 0x00000008ff027e24 */ /* 0x000fe2000f8e00ff */
[----:B------:R-:W-:Y:S01]  /*1b30*/  @P2 R2UR UR7, R3 ;  /* 0x00000000030722ca */ /* 0x000fe200000e0000 */
[----:B------:R-:W-:Y:S01]  /*1b40*/  IMAD.U32 R3, RZ, RZ, UR9 ;  /* 0x00000009ff037e24 */ /* 0x000fe2000f8e00ff */
[----:B------:R-:W-:-:S02]  /*1b50*/  UIADD3 UR8, UR49, 0xc400, URZ ;  /* 0x0000c40031087890 */ /* 0x000fc4000fffe03f */
[----:B------:R-:W-:Y:S01]  /*1b60*/  @P1 R2UR UR14, R2 ;  /* 0x00000000020e12ca */ /* 0x000fe200000e0000 */
[----:B------:R-:W-:Y:S01]  /*1b70*/  IMAD.U32 R2, RZ, RZ, UR10 ;  /* 0x0000000aff027e24 */ /* 0x000fe2000f8e00ff */
[----:B------:R-:W-:Y:S01]  /*1b80*/  @P1 R2UR UR15, R3 ;  /* 0x00000000030f12ca */ /* 0x000fe200000e0000 */
[----:B------:R-:W-:Y:S01]  /*1b90*/  UIADD3 UR9, UR49, 0x20, URZ ;  /* 0x0000002031097890 */ /* 0x000fe2000fffe03f */
[----:B------:R-:W-:Y:S01]  /*1ba0*/  @P3 IMAD.MOV.U32 R4, RZ, RZ, 0x10000 ;  /* 0x00010000ff043424 */ /* 0x000fe200078e00ff */
[----:B------:R-:W-:Y:S01]  /*1bb0*/  UMOV UR10, 0xc0 ;  /* 0x000000c0000a7882 */ /* 0x000fe20000000000 */
[----:B------:R-:W-:Y:S01]  /*1bc0*/  IMAD.U32 R3, RZ, RZ, UR11 ;  /* 0x0000000bff037e24 */ /* 0x000fe2000f8e00ff */
[----:B------:R-:W-:Y:S01]  /*1bd0*/  @P0 R2UR UR22, R2 ;  /* 0x00000000021602ca */ /* 0x000fe200000e0000 */
[----:B------:R1:W-:Y:S01]  /*1be0*/  @P3 SYNCS.ARRIVE.TRANS64 RZ, [UR49+0x20], R4 ;  /* 0x00002004ffff39a7 */ /* 0x0003e20008000031 */
[----:B------:R1:W-:Y:S01]  /*1bf0*/  UTMALDG.4D [UR32], [UR4], desc[URZ] ;  /* 0x00003f20040075b4 */ /* 0x0003e20008019000 */
[----:B------:R-:W-:Y:S01]  /*1c00*/  IMAD.U32 R2, R0, -0x80000000, RZ ;  /* 0x8000000000027824 */ /* 0x000fe200078e00ff */
[----:B------:R-:W-:Y:S01]  /*1c10*/  @P0 R2UR UR23, R3 ;  /* 0x00000000031702ca */ /* 0x000fe200000e0000 */
[----:B------:R-:W-:Y:S01]  /*1c20*/  UMOV UR11, URZ ;  /* 0x0000003f000b7c82 */ /* 0x000fe20008000000 */
[----:B------:R1:W-:Y:S02]  /*1c30*/  UTMALDG.4D [UR24], [UR6], desc[URZ] ;  /* 0x00003f18060075b4 */ /* 0x0003e40008019000 */
[----:B------:R1:W-:Y:S09]  /*1c40*/  UTMALDG.4D [UR16], [UR14], desc[URZ] ;  /* 0x00003f100e0075b4 */ /* 0x0003f20008019000 */
[----:B------:R1:W-:Y:S01]  /*1c50*/  UTMALDG.4D [UR8], [UR22], desc[URZ] ;  /* 0x00003f08160075b4 */ /* 0x0003e20008019000 */
[----:B------:R-:W2:Y:S02]  /*1c60*/  SYNCS.PHASECHK.TRANS64.TRYWAIT P0, [UR49+0x28], R2 ;  /* 0x00002802ff0075a7 */ /* 0x000ea40008000171 */
[----:B-12---:R-:W-:Y:S05]  /*1c70*/  @!P0 BRA `(.L_x_9) ;  /* 0x0000008000288947 */ /* 0x006fea0003800000 */
.L_x_30:
[----:B------:R-:W-:-:S13]  /*1c80*/  ELECT P0, URZ, PT ;  /* 0x00000000003f782f */ /* 0x000fda0003800000 */
[----:B------:R-:W-:Y:S05]  /*1c90*/  @!P0 EXIT ;  /* 0x000000000000894d */ /* 0x000fea0003800000 */
[----:B------:R-:W-:-:S04]  /*1ca0*/  IMAD.MOV.U32 R0, RZ, RZ, 0x10000 ;  /* 0x00010000ff007424 */ /* 0x000fc800078e00ff */
[----:B------:R-:W-:Y:S01]  /*1cb0*/  SYNCS.ARRIVE.TRANS64 RZ, [UR49+0x20], R0 ;  /* 0x00002000ffff79a7 */ /* 0x000fe20008000031 */
[----:B------:R-:W-:Y:S05]  /*1cc0*/  EXIT ;  /* 0x000000000000794d */ /* 0x000fea0003800000 */
.L_x_1:
[----:B------:R-:W-:-:S08]  /*1cd0*/  NOP ;  /* 0x0000000000007918 */ /* 0x000fd00000000000 */
[----:B------:R-:W1:Y:S02]  /*1ce0*/  USETMAXREG.TRY_ALLOC.CTAPOOL UP0, 0xf0 ;  /* 0x000000f0000079c8 */ /* 0x000e640008000600 */
[----:B-1----:R-:W-:-:S13]  /*1cf0*/  PLOP3.LUT P0, PT, PT, PT, UP0, 0x80, 0x0 ;  /* 0x000000000000781c */ /* 0x002fda0003f0f008 */
[----:B------:R-:W-:Y:S05]  /*1d00*/  @!P0 BRA `(.L_x_1) ;  /* 0xfffffffc00f08947 */ /* 0x000fea000383ffff */
[----:B------:R-:W-:Y:S01]  /*1d10*/  IADD3 R7, R89, -0x80, RZ ;  /* 0xffffff8059077810 */ /* 0x000fe20007ffe0ff */
[----:B------:R-:W1:Y:S03]  /*1d20*/  S2R R9, SR_CgaCtaId ;  /* 0x0000000000097919 */ /* 0x000e660000008800 */
[----:B------:R-:W-:-:S04]  /*1d30*/  PRMT R8, R7, 0x9910, RZ ;  /* 0x0000991007087816 */ /* 0x000fc800000000ff */
[----:B------:R-:W-:-:S04]  /*1d40*/  SHF.R.S32.HI R8, RZ, 0xf, R8 ;  /* 0x0000000fff087819 */ /* 0x000fc80000011408 */
[----:B------:R-:W-:-:S04]  /*1d50*/  LOP3.LUT R8, R8, 0xffff, RZ, 0xc0, !PT ;  /* 0x0000ffff08087812 */ /* 0x000fc800078ec0ff */
[----:B------:R-:W-:-:S04]  /*1d60*/  LEA.HI R3, R8, R7, RZ, 0x17 ;  /* 0x0000000708037211 */ /* 0x000fc800078fb8ff */
[----:B------:R-:W-:-:S04]  /*1d70*/  PRMT R2, R3, 0x9910, RZ ;  /* 0x0000991003027816 */ /* 0x000fc800000000ff */
[----:B------:R-:W-:-:S04]  /*1d80*/  SHF.R.S32.HI R2, RZ, 0x7, R2 ;  /* 0x00000007ff027819 */ /* 0x000fc80000011402 */
[----:B------:R-:W-:-:S05]  /*1d90*/  PRMT R5, R2, 0x9910, RZ ;  /* 0x0000991002057816 */ /* 0x000fca00000000ff */
[C---:B------:R-:W-:Y:S02]  /*1da0*/  IMAD.SHL.U32 R2, R5.reuse, 0x80, RZ ;  /* 0x0000008005027824 */ /* 0x040fe400078e00ff */
[----:B------:R-:W-:-:S03]  /*1db0*/  VIADD R4, R5, 0xffffffff ;  /* 0xffffffff05047836 */ /* 0x000fc60000000000 */
[----:B------:R-:W-:Y:S02]  /*1dc0*/  ISETP.NE.AND P0, PT, R7, R2, PT ;  /* 0x000000020700720c */ /* 0x000fe40003f05270 */
[----:B------:R-:W-:Y:S02]  /*1dd0*/  MOV R2, 0x400 ;  /* 0x0000040000027802 */ /* 0x000fe40000000f00 */
[----:B------:R-:W-:Y:S02]  /*1de0*/  ISETP.LT.U32.AND P0, PT, R89, 0x80, P0 ;  /* 0x000000805900780c */ /* 0x000fe40000701070 */
[----:B-1----:R-:W-:-:S11]  /*1df0*/  LEA R2, R9, R2, 0x18 ;  /* 0x0000000209027211 */ /* 0x002fd600078ec0ff */
[----:B------:R-:W-:Y:S01]  /*1e00*/  @!P0 IMAD.MOV R4, RZ, RZ, R5 ;  /* 0x000000ffff048224 */ /* 0x000fe200078e0205 */
[----:B------:R-:W1:Y:S05]  /*1e10*/  SYNCS.PHASECHK.TRANS64.TRYWAIT P0, [R2+URZ], RZ ;  /* 0x000000ff020075a7 */ /* 0x000e6a000800017f */
[----:B------:R-:W2:Y:S02]  /*1e20*/  SHFL.IDX PT, R4, R4, RZ, 0x1f ;  /* 0x00001fff04047589 */ /* 0x000ea400000e0000 */
[----:B--2---:R-:W-:-:S05]  /*1e30*/  IMAD.SHL.U32 R6, R4, 0x80, RZ ;  /* 0x0000008004067824 */ /* 0x004fca00078e00ff */
[----:B------:R-:W-:-:S04]  /*1e40*/  SHF.R.S32.HI R13, RZ, 0x7, R6 ;  /* 0x00000007ff0d7819 */ /* 0x000fc80000011406 */
[----:B------:R-:W-:-:S04]  /*1e50*/  LEA.HI R6, R6, R13, RZ, 0x1 ;  /* 0x0000000d06067211 */ /* 0x000fc800078f08ff */
[----:B------:R-:W-:Y:S01]  /*1e60*/  LOP3.LUT R6, R6, 0xfffffffe, RZ, 0xc0, !PT ;  /* 0xfffffffe06067812 */ /* 0x000fe200078ec0ff */
[----:B-1----:R-:W-:Y:S06]  /*1e70*/  @!P0 BRA `(.L_x_10) ;  /* 0x0000007c00c48947 */ /* 0x002fec0003800000 */
.L_x_31:
[----:B------:R-:W2:Y:S01]  /*1e80*/  SYNCS.PHASECHK.TRANS64.TRYWAIT P0, [R2+URZ+0x10], RZ ;  /* 0x000010ff020075a7 */ /* 0x000ea2000800017f */
[----:B------:R-:W-:Y:S01]  /*1e90*/  IMAD.IADD R13, R13, 0x1, -R6 ;  /* 0x000000010d0d7824 */ /* 0x000fe200078e0a06 */
[----:B------:R-:W-:Y:S01]  /*1ea0*/  UMOV UR7, 0x40000040 ;  /* 0x4000004000077882 */ /* 0x000fe20000000000 */
[----:B------:R-:W-:Y:S02]  /*1eb0*/  VIADD R6, R2, 0x20400 ;  /* 0x0002040002067836 */ /* 0x000fe40000000000 */
[----:B------:R-:W-:-:S03]  /*1ec0*/  IMAD R10, R13, 0x2000, R2 ;  /* 0x000020000d0a7824 */ /* 0x000fc600078e0202 */
[----:B------:R-:W-:Y:S02]  /*1ed0*/  SHF.R.U32.HI R6, RZ, 0x4, R6 ;  /* 0x00000004ff067819 */ /* 0x000fe40000011606 */
[----:B------:R-:W-:Y:S02]  /*1ee0*/  IADD3 R4, R10, 0x10400, RZ ;  /* 0x000104000a047810 */ /* 0x000fe40007ffe0ff */
[----:B------:R-:W-:Y:S02]  /*1ef0*/  LOP3.LUT R6, R6, 0x3fc0, RZ, 0xc0, !PT ;  /* 0x00003fc006067812 */ /* 0x000fe400078ec0ff */
[----:B------:R-:W-:Y:S02]  /*1f00*/  SHF.R.U32.HI R4, RZ, 0x4, R4 ;  /* 0x00000004ff047819 */ /* 0x000fe40000011604 */
[----:B------:R-:W-:Y:S02]  /*1f10*/  LOP3.LUT R6, R6, 0x10000, RZ, 0xfc, !PT ;  /* 0x0001000006067812 */ /* 0x000fe400078efcff */
[----:B------:R-:W-:-:S02]  /*1f20*/  LOP3.LUT R4, R4, 0x3fc0, RZ, 0xc0, !PT ;  /* 0x00003fc004047812 */ /* 0x000fc400078ec0ff */
[----:B------:R-:W-:Y:S02]  /*1f30*/  R2UR UR6, R6 ;  /* 0x00000000060672ca */ /* 0x000fe400000e0000 */
[----:B------:R-:W-:-:S04]  /*1f40*/  LOP3.LUT R4, R4, 0x10000, RZ, 0xfc, !PT ;  /* 0x0001000004047812 */ /* 0x000fc800078efcff */
[----:B------:R-:W-:Y:S01]  /*1f50*/  R2UR UR4, R4 ;  /* 0x00000000040472ca */ /* 0x000fe200000e0000 */
[----:B--2---:R-:W-:-:S14]  /*1f60*/  @P0 BRA `(.L_x_11) ;  /* 0x0000000000080947 */ /* 0x004fdc0003800000 */
[----:B------:R-:W2:Y:S02]  /*1f70*/  SYNCS.PHASECHK.TRANS64.TRYWAIT P0, [R2+URZ+0x10], RZ ;  /* 0x000010ff020075a7 */ /* 0x000ea4000800017f */
[----:B--2---:R-:W-:Y:S05]  /*1f80*/  @!P0 BRA `(.L_x_12) ;  /* 0x0000007c00948947 */ /* 0x004fea0003800000 */
.L_x_11:
[----:B------:R-:W-:Y:S01]  /*1f90*/  WARPGROUP.ARRIVE ;  /* 0x00000000000079c5 */ /* 0x000fe20000000000 */
[----:B------:R-:W-:Y:S01]  /*1fa0*/  UMOV UR5, 0x40000040 ;  /* 0x4000004000057882 */ /* 0x000fe20000000000 */
[----:B------:R-:W-:Y:S02]  /*1fb0*/  LOP3.LUT R11, R6, 0x2, RZ, 0xfc, !PT ;  /* 0x00000002060b7812 */ /* 0x000fe400078efcff */
[----:B------:R-:W-:Y:S02]  /*1fc0*/  CS2R R144, SRZ ;  /* 0x0000000000907805 */ /* 0x000fe4000001ff00 */
[----:B------:R-:W-:Y:S02]  /*1fd0*/  LOP3.LUT R9, R4, 0x2, RZ, 0xfc, !PT ;  /* 0x0000000204097812 */ /* 0x000fe400078efcff */
[----:B------:R-:W-:Y:S01]  /*1fe0*/  CS2R R146, SRZ ;  /* 0x0000000000927805 */ /* 0x000fe2000001ff00 */
[----:B------:R-:W-:Y:S01]  /*1ff0*/  HGMMA.64x128x16.F32 R24, gdesc[UR4], RZ, !UPT ;  /* 0x01e00000041879f0 */ /* 0x000fe2000c7008ff */
[----:B------:R-:W-:Y:S01]  /*2000*/  R2UR UR6, R11 ;  /* 0x000000000b0672ca */ /* 0x000fe200000e0000 */
[----:B------:R-:W-:Y:S01]  /*2010*/  UMOV UR7, 0x40000040 ;  /* 0x4000004000077882 */ /* 0x000fe20000000000 */
[----:B------:R-:W-:Y:S01]  /*2020*/  R2UR UR4, R9 ;  /* 0x00000000090472ca */ /* 0x000fe200000e0000 */
[----:B------:R-:W-:Y:S01]  /*2030*/  UMOV UR5, 0x40000040 ;  /* 0x4000004000057882 */ /* 0x000fe20000000000 */
[----:B------:R-:W-:-:S02]  /*2040*/  LOP3.LUT R11, R6, 0x4, RZ, 0xfc, !PT ;  /* 0x00000004060b7812 */ /* 0x000fc400078efcff */
[----:B------:R-:W-:Y:S02]  /*2050*/  CS2R R148, SRZ ;  /* 0x0000000000947805 */ /* 0x000fe4000001ff00 */
[----:B------:R-:W-:Y:S02]  /*2060*/  LOP3.LUT R9, R4, 0x4, RZ, 0xfc, !PT ;  /* 0x0000000404097812 */ /* 0x000fe400078efcff */
[----:B------:R-:W-:Y:S02]  /*2070*/  CS2R R150, SRZ ;  /* 0x0000000000967805 */ /* 0x000fe4000001ff00 */
[----:B------:R-:W-:-:S05]  /*2080*/  LOP3.LUT R3, R3, 0xff80, RZ, 0xc0, !PT ;  /* 0x0000ff8003037812 */ /* 0x000fca00078ec0ff */
[----:B------:R-:W-:-:S05]  /*2090*/  IMAD.MOV R3, RZ, RZ, -R3 ;  /* 0x000000ffff037224 */ /* 0x000fca00078e0a03 */
[----:B------:R-:W-:-:S05]  /*20a0*/  PRMT R12, R3, 0x7710, RZ ;  /* 0x00007710030c7816 */ /* 0x000fca00000000ff */
[----:B------:R-:W-:-:S05]  /*20b0*/  IMAD.IADD R12, R7, 0x1, R12 ;  /* 0x00000001070c7824 */ /* 0x000fca00078e020c */
[----:B------:R-:W-:-:S04]  /*20c0*/  PRMT R3, R12, 0x8880, RZ ;  /* 0x000088800c037816 */ /* 0x000fc800000000ff */
[----:B------:R-:W-:-:S04]  /*20d0*/  PRMT R3, R3, 0x7710, RZ ;  /* 0x0000771003037816 */ /* 0x000fc800000000ff */
[----:B------:R-:W-:-:S04]  /*20e0*/  SHF.R.U32.HI R3, RZ, 0x7, R3 ;  /* 0x00000007ff037819 */ /* 0x000fc80000011603 */
[----:B------:R-:W-:Y:S01]  /*20f0*/  LOP3.LUT R17, R3, 0xff, RZ, 0xc0, !PT ;  /* 0x000000ff03117812 */ /* 0x000fe200078ec0ff */
[----:B------:R-:W-:Y:S01]  /*2100*/  HGMMA.64x128x16.F32 R24, gdesc[UR4], R24 ;  /* 0x01e00000041879f0 */ /* 0x000fe20008700818 */
[----:B------:R-:W-:Y:S01]  /*2110*/  R2UR UR6, R11 ;  /* 0x000000000b0672ca */ /* 0x000fe200000e0000 */
[----:B------:R-:W-:Y:S01]  /*2120*/  UMOV UR7, 0x40000040 ;  /* 0x4000004000077882 */ /* 0x000fe20000000000 */
[----:B------:R-:W-:Y:S01]  /*2130*/  R2UR UR4, R9 ;  /* 0x00000000090472ca */ /* 0x000fe200000e0000 */
[----:B------:R-:W-:Y:S01]  /*2140*/  UMOV UR5, 0x40000040 ;  /* 0x4000004000057882 */ /* 0x000fe20000000000 */
[----:B------:R-:W-:Y:S02]  /*2150*/  LOP3.LUT R11, R6, 0x6, RZ, 0xfc, !PT ;  /* 0x00000006060b7812 */ /* 0x000fe400078efcff */
[----:B------:R-:W-:-:S09]  /*2160*/  LOP3.LUT R9, R4, 0x6, RZ, 0xfc, !PT ;  /* 0x0000000604097812 */ /* 0x000fd200078efcff */
[----:B------:R-:W-:Y:S01]  /*2170*/  HGMMA.64x128x16.F32 R24, gdesc[UR4], R24 ;  /* 0x01e00000041879f0 */ /* 0x000fe20008700818 */
[----:B------:R-:W-:Y:S01]  /*2180*/  R2UR UR6, R11 ;  /* 0x000000000b0672ca */ /* 0x000fe200000e0000 */
[----:B------:R-:W-:Y:S01]  /*2190*/  UMOV UR7, 0x40000040 ;  /* 0x4000004000077882 */ /* 0x000fe20000000000 */
[----:B------:R-:W-:Y:S01]  /*21a0*/  R2UR UR4, R9 ;  /* 0x00000000090472ca */ /* 0x000fe200000e0000 */
[----:B------:R-:W-:Y:S01]  /*21b0*/  UMOV UR5, 0x40000040 ;  /* 0x4000004000057882 */ /* 0x000fe20000000000 */
[----:B------:R-:W-:Y:S02]  /*21c0*/  VIADD R11, R6, 0x400 ;  /* 0x00000400060b7836 */ /* 0x000fe40000000000 */
[----:B------:R-:W-:-:S09]  /*21d0*/  VIADD R9, R4, 0x400 ;  /* 0x0000040004097836 */ /* 0x000fd20000000000 */
        /* <DEDUP_REMOVED lines=19> */
[----:B------:R-:W-:Y:S01]  /*2310*/  VIADD R11, R6, 0x406 ;  /* 0x00000406060b7836 */ /* 0x000fe20000000000 */
[----:B------:R-:W-:-:S10]  /*2320*/  IADD3 R9, R4, 0x406, RZ ;  /* 0x0000040604097810 */ /* 0x000fd40007ffe0ff */
        /* <DEDUP_REMOVED lines=48> */
[C---:B------:R-:W-:Y:S01]  /*2630*/  VIADD R9, R4.reuse, 0xc04 ;  /* 0x00000c0404097836 */ /* 0x040fe20000000000 */
[----:B------:R-:W-:Y:S01]  /*2640*/  IADD3 R4, R4, 0xc06, RZ ;  /* 0x00000c0604047810 */ /* 0x000fe20007ffe0ff */
[----:B------:R-:W-:-:S07]  /*2650*/  VIADD R6, R6, 0xc06 ;  /* 0x00000c0606067836 */ /* 0x000fce0000000000 */
[----:B------:R-:W-:Y:S01]  /*2660*/  HGMMA.64x128x16.F32 R24, gdesc[UR4], R24 ;  /* 0x01e00000041879f0 */ /* 0x000fe20008700818 */
[----:B------:R-:W-:Y:S01]  /*2670*/  R2UR UR6, R11 ;  /* 0x000000000b0672ca */ /* 0x000fe200000e0000 */
[----:B------:R-:W-:Y:S01]  /*2680*/  UMOV UR7, 0x40000040 ;  /* 0x4000004000077882 */ /* 0x000fe20000000000 */
[----:B------:R-:W-:Y:S01]  /*2690*/  R2UR UR4, R9 ;  /* 0x00000000090472ca */ /* 0x000fe200000e0000 */
[----:B------:R-:W-:Y:S01]  /*26a0*/  UMOV UR5, 0x40000040 ;  /* 0x4000004000057882 */ /* 0x000fe20000000000 */
[----:B------:R-:W-:-:S04]  /*26b0*/  LEA.HI R11, R17, R12, RZ, 0x1a ;  /* 0x0000000c110b7211 */ /* 0x000fc800078fd0ff */
[----:B------:R-:W-:-:S05]  /*26c0*/  LOP3.LUT R3, R11, 0xfffc, RZ, 0xc0, !PT ;  /* 0x0000fffc0b037812 */ /* 0x000fca00078ec0ff */
[----:B------:R-:W-:-:S05]  /*26d0*/  IMAD.MOV R3, RZ, RZ, -R3 ;  /* 0x000000ffff037224 */ /* 0x000fca00078e0a03 */
[----:B------:R-:W-:-:S05]  /*26e0*/  PRMT R15, R3, 0x7710, RZ ;  /* 0x00007710030f7816 */ /* 0x000fca00000000ff */
[----:B------:R-:W-:Y:S01]  /*26f0*/  IMAD.IADD R15, R12, 0x1, R15 ;  /* 0x000000010c0f7824 */ /* 0x000fe200078e020f */
[----:B------:R-:W-:-:S03]  /*2700*/  LEA.HI R12, R17, R12, RZ, 0x1d ;  /* 0x0000000c110c7211 */ /* 0x000fc600078fe8ff */
[----:B------:R-:W-:Y:S01]  /*2710*/  IMAD.IADD R3, R15, 0x1, R15 ;  /* 0x000000010f037824 */ /* 0x000fe200078e020f */
[----:B------:R-:W-:-:S04]  /*2720*/  PRMT R12, R12, 0x8880, RZ ;  /* 0x000088800c0c7816 */ /* 0x000fc800000000ff */
[----:B------:R-:W-:-:S04]  /*2730*/  IADD3 R3, RZ, -R3, RZ ;  /* 0x80000003ff037210 */ /* 0x000fc80007ffe0ff */
[----:B------:R-:W-:-:S04]  /*2740*/  PRMT R3, R3, 0x7710, RZ ;  /* 0x0000771003037816 */ /* 0x000fc800000000ff */
[----:B------:R-:W-:-:S04]  /*2750*/  LOP3.LUT R3, R3, 0xffff, RZ, 0xc0, !PT ;  /* 0x0000ffff03037812 */ /* 0x000fc800078ec0ff */
[----:B------:R-:W-:Y:S01]  /*2760*/  PRMT R3, R3, 0x8880, RZ ;  /* 0x0000888003037816 */ /* 0x000fe200000000ff */
[----:B------:R-:W-:Y:S01]  /*2770*/  HGMMA.64x128x16.F32 R24, gdesc[UR4], R24 ;  /* 0x01e00000041879f0 */ /* 0x000fe20008700818 */
[----:B------:R-:W-:Y:S01]  /*2780*/  R2UR UR6, R6 ;  /* 0x00000000060672ca */ /* 0x000fe200000e0000 */
[----:B------:R-:W-:Y:S01]  /*2790*/  UMOV UR7, 0x40000040 ;  /* 0x4000004000077882 */ /* 0x000fe20000000000 */
[----:B------:R-:W-:Y:S01]  /*27a0*/  R2UR UR4, R4 ;  /* 0x00000000040472ca */ /* 0x000fe200000e0000 */
[----:B------:R-:W-:Y:S01]  /*27b0*/  UMOV UR5, 0x40000040 ;  /* 0x4000004000057882 */ /* 0x000fe20000000000 */
[----:B------:R-:W3:Y:S02]  /*27c0*/  LDC R6, c[0x0][0x21c] ;  /* 0x00008700ff067b82 */ /* 0x000ee40000000800 */
[----:B---3--:R-:W-:Y:S01]  /*27d0*/  IMAD.MOV R14, RZ, RZ, -R6 ;  /* 0x000000ffff0e7224 */ /* 0x008fe200078e0a06 */
[C---:B------:R-:W-:Y:S01]  /*27e0*/  ISETP.GT.AND P0, PT, R6.reuse, RZ, PT ;  /* 0x000000ff0600720c */ /* 0x040fe20003f04270 */
[----:B------:R-:W-:-:S02]  /*27f0*/  VIADD R4, R6, 0xffffffff ;  /* 0xffffffff06047836 */ /* 0x000fc40000000000 */
[----:B------:R-:W-:Y:S01]  /*2800*/  IMAD.IADD R3, R3, 0x1, R6 ;  /* 0x0000000103037824 */ /* 0x000fe200078e0206 */
[----:B------:R-:W-:Y:S02]  /*2810*/  SHF.R.S32.HI R19, RZ, 0x1f, R14 ;  /* 0x0000001fff137819 */ /* 0x000fe4000001140e */
[----:B------:R-:W-:Y:S02]  /*2820*/  SHF.R.S32.HI R9, RZ, 0x1f, R4 ;  /* 0x0000001fff097819 */ /* 0x000fe40000011404 */
[----:B------:R-:W-:Y:S02]  /*2830*/  LEA.HI R19, R19, -R6, RZ, 0x7 ;  /* 0x8000000613137211 */ /* 0x000fe400078f38ff */
[----:B------:R-:W-:Y:S02]  /*2840*/  LEA.HI R9, R9, R4, RZ, 0x7 ;  /* 0x0000000409097211 */ /* 0x000fe400078f38ff */
[----:B------:R-:W-:Y:S02]  /*2850*/  SHF.R.S32.HI R19, RZ, 0x7, R19 ;  /* 0x00000007ff137819 */ /* 0x000fe40000011413 */
[----:B------:R-:W-:-:S02]  /*2860*/  SHF.R.S32.HI R14, RZ, 0x7, R9 ;  /* 0x00000007ff0e7819 */ /* 0x000fc40000011409 */
[----:B------:R-:W-:-:S04]  /*2870*/  @!P0 LOP3.LUT R14, RZ, R19, RZ, 0x33, !PT ;  /* 0x00000013ff0e8212 */ /* 0x000fc800078e33ff */
[----:B------:R-:W-:-:S05]  /*2880*/  VIMNMX R4, RZ, R14, !PT ;  /* 0x0000000eff047248 */ /* 0x000fca0007fe0100 */
[----:B------:R-:W-:-:S05]  /*2890*/  IMAD R3, R4, -0x80, R3 ;  /* 0xffffff8004037824 */ /* 0x000fca00078e0203 */
[----:B------:R-:W-:-:S04]  /*28a0*/  SHF.R.S32.HI R4, RZ, 0x1f, R3 ;  /* 0x0000001fff047819 */ /* 0x000fc80000011403 */
[----:B------:R-:W-:-:S04]  /*28b0*/  LEA.HI R4, R4, R3, RZ, 0x3 ;  /* 0x0000000304047211 */ /* 0x000fc800078f18ff */
[----:B------:R-:W-:Y:S02]  /*28c0*/  LOP3.LUT R6, R4, 0xfffffff8, RZ, 0xc0, !PT ;  /* 0xfffffff804067812 */ /* 0x000fe400078ec0ff */
[----:B------:R-:W-:Y:S02]  /*28d0*/  SHF.R.S32.HI R4, RZ, 0x3, R4 ;  /* 0x00000003ff047819 */ /* 0x000fe40000011404 */
[----:B------:R-:W-:-:S03]  /*28e0*/  VIADDMNMX R3, R3, -R6, 0x2, PT ;  /* 0x0000000203037446 */ /* 0x000fc60003800906 */
[----:B------:R-:W-:-:S05]  /*28f0*/  IMAD.U32 R4, R4, -0x2, RZ ;  /* 0xfffffffe04047824 */ /* 0x000fca00078e00ff */
[----:B------:R-:W-:Y:S01]  /*2900*/  VIADDMNMX R3, R4, -R3, 0xffffffe0, !PT ;  /* 0xffffffe004037446 */ /* 0x000fe20007800903 */
[----:B------:R-:W-:-:S04]  /*2910*/  IMAD.MOV.U32 R4, RZ, RZ, -0x1 ;  /* 0xffffffffff047424 */ /* 0x000fc800078e00ff */
[----:B------:R-:W-:-:S05]  /*2920*/  VIADD R3, R3, 0x20 ;  /* 0x0000002003037836 */ /* 0x000fca0000000000 */
[----:B------:R-:W-:-:S04]  /*2930*/  SHF.R.U32.HI R3, RZ, R3, R4 ;  /* 0x00000003ff037219 */ /* 0x000fc80000011604 */
[C---:B------:R-:W-:Y:S02]  /*2940*/  R2P PR, R3.reuse, 0x7e ;  /* 0x0000007e03007804 */ /* 0x040fe40000000000 */
[----:B------:R-:W-:Y:S01]  /*2950*/  LOP3.LUT R4, R3, 0x1, RZ, 0xc0, !PT ;  /* 0x0000000103047812 */ /* 0x000fe200078ec0ff */
[----:B------:R-:W-:Y:S03]  /*2960*/  HGMMA.64x128x16.F32 R24, gdesc[UR4], R24, gsb0 ;  /* 0x01e00000041879f0 */ /* 0x000fe60008000818 */
[----:B------:R-:W-:Y:S02]  /*2970*/  WARPGROUP.DEPBAR.LE gsb0, 0x0 ;  /* 0x00008000000079c5 */ /* 0x000fe40000010000 */
[----:B------:R-:W-:Y:S02]  /*2980*/  FSEL R90, R25, -INF , P1 ;  /* 0xff800000195a7808 */ /* 0x000fe40000800000 */
[----:B------:R-:W-:-:S02]  /*2990*/  FSEL R94, R29, -INF , P3 ;  /* 0xff8000001d5e7808 */ /* 0x000fc40001800000 */
[----:B------:R-:W-:Y:S02]  /*29a0*/  FSEL R27, R27, -INF , P1 ;  /* 0xff8000001b1b7808 */ /* 0x000fe40000800000 */
[----:B------:R-:W-:Y:S02]  /*29b0*/  FSEL R92, R28, -INF , P2 ;  /* 0xff8000001c5c7808 */ /* 0x000fe40001000000 */
[----:B------:R-:W-:Y:S02]  /*29c0*/  FSEL R9, R30, -INF , P2 ;  /* 0xff8000001e097808 */ /* 0x000fe40001000000 */
[----:B------:R-:W-:Y:S02]  /*29d0*/  FSEL R88, R31, -INF , P3 ;  /* 0xff8000001f587808 */ /* 0x000fe40001800000 */
[----:B------:R-:W-:Y:S02]  /*29e0*/  FSEL R25, R32, -INF , P4 ;  /* 0xff80000020197808 */ /* 0x000fe40002000000 */
[----:B------:R-:W-:-:S02]  /*29f0*/  FSEL R34, R34, -INF , P4 ;  /* 0xff80000022227808 */ /* 0x000fc40002000000 */
[----:B------:R-:W-:Y:S02]  /*2a00*/  FSEL R33, R33, -INF , P5 ;  /* 0xff80000021217808 */ /* 0x000fe40002800000 */
[----:B------:R-:W-:Y:S02]  /*2a10*/  FSEL R16, R35, -INF , P5 ;  /* 0xff80000023107808 */ /* 0x000fe40002800000 */
[----:B------:R-:W-:Y:S02]  /*2a20*/  FSEL R29, R36, -INF , P6 ;  /* 0xff800000241d7808 */ /* 0x000fe40003000000 */
[----:B------:R-:W-:Y:S02]  /*2a30*/  FSEL R38, R38, -INF , P6 ;  /* 0xff80000026267808 */ /* 0x000fe40003000000 */
[----:B------:R-:W-:Y:S02]  /*2a40*/  R2P PR, R3.B1, 0x7f ;  /* 0x0000007f03007804 */ /* 0x000fe40000001000 */
[----:B------:R-:W-:-:S02]  /*2a50*/  FMNMX R19, R90, R33, !PT ;  /* 0x000000215a137209 */ /* 0x000fc40007800000 */
[----:B------:R-:W-:Y:S02]  /*2a60*/  FMNMX R21, R92, R29, !PT ;  /* 0x0000001d5c157209 */ /* 0x000fe40007800000 */
        /* <DEDUP_REMOVED lines=14> */
[----:B------:R-:W-:Y:S02]  /*2b50*/  R2P PR, R3.B2, 0x7f ;  /* 0x0000007f03007804 */ /* 0x000fe40000002000 */
[----:B------:R-:W-:Y:S02]  /*2b60*/  FMNMX R19, R98, R19, !PT ;  /* 0x0000001362137209 */ /* 0x000fe40007800000 */
[----:B------:R-:W-:-:S02]  /*2b70*/  FMNMX R21, R100, R21, !PT ;  /* 0x0000001564157209 */ /* 0x000fc40007800000 */
[----:B------:R-:W-:Y:S02]  /*2b80*/  FSEL R112, R56, -INF , P0 ;  /* 0xff80000038707808 */ /* 0x000fe40000000000 */
[----:B------:R-:W-:Y:S02]  /*2b90*/  FSEL R58, R58, -INF , P0 ;  /* 0xff8000003a3a7808 */ /* 0x000fe40000000000 */
[----:B------:R-:W-:Y:S02]  /*2ba0*/  ISETP.NE.U32.AND P0, PT, R4, 0x1, PT ;  /* 0x000000010400780c */ /* 0x000fe40003f05070 */
[----:B------:R-:W-:Y:S02]  /*2bb0*/  FSEL R114, R57, -INF , P1 ;  /* 0xff80000039727808 */ /* 0x000fe40000800000 */
[----:B------:R-:W-:Y:S02]  /*2bc0*/  FSEL R6, R24, -INF , !P0 ;  /* 0xff80000018067808 */ /* 0x000fe40004000000 */
[----:B------:R-:W-:-:S02]  /*2bd0*/  FSEL R23, R26, -INF , !P0 ;  /* 0xff8000001a177808 */ /* 0x000fc40004000000 */
[----:B------:R-:W-:Y:S02]  /*2be0*/  LOP3.LUT P0, RZ, R3, 0x80, RZ, 0xc0, !PT ;  /* 0x0000008003ff7812 */ /* 0x000fe4000780c0ff */
[----:B------:R-:W-:Y:S02]  /*2bf0*/  FSEL R24, R59, -INF , P1 ;  /* 0xff8000003b187808 */ /* 0x000fe40000800000 */
[----:B------:R-:W-:Y:S02]  /*2c00*/  FSEL R37, R37, -INF , P0 ;  /* 0xff80000025257808 */ /* 0x000fe40000000000 */
[----:B------:R-:W-:Y:S02]  /*2c10*/  FSEL R39, R39, -INF , P0 ;  /* 0xff80000027277808 */ /* 0x000fe40000000000 */
[----:B------:R-:W-:Y:S02]  /*2c20*/  LOP3.LUT P0, RZ, R3, 0x8000, RZ, 0xc0, !PT ;  /* 0x0000800003ff7812 */ /* 0x000fe4000780c0ff */
[----:B------:R-:W-:-:S02]  /*2c30*/  FSEL R116, R60, -INF , P2 ;  /* 0xff8000003c747808 */ /* 0x000fc40001000000 */
[----:B------:R-:W-:Y:S02]  /*2c40*/  FSEL R110, R53, -INF , P0 ;  /* 0xff800000356e7808 */ /* 0x000fe40000000000 */
[----:B------:R-:W-:Y:S02]  /*2c50*/  FSEL R26, R55, -INF , P0 ;  /* 0xff800000371a7808 */ /* 0x000fe40000000000 */
[----:B------:R-:W-:Y:S02]  /*2c60*/  LOP3.LUT P0, RZ, R3, 0x800000, RZ, 0xc0, !PT ;  /* 0x0080000003ff7812 */ /* 0x000fe4000780c0ff */
        /* <DEDUP_REMOVED lines=11> */
[----:B------:R-:W-:Y:S02]  /*2d20*/  R2P PR, R3.B3, 0x7f ;  /* 0x0000007f03007804 */ /* 0x000fe40000003000 */
[----:B------:R-:W-:Y:S02]  /*2d30*/  FMNMX R31, R94, R37, !PT ;  /* 0x000000255e1f7209 */ /* 0x000fe40007800000 */
[----:B------:R-:W-:Y:S02]  /*2d40*/  FMNMX R19, R106, R19, !PT ;  /* 0x000000136a137209 */ /* 0x000fe40007800000 */
[----:B------:R-:W-:-:S02]  /*2d50*/  FSEL R128, R72, -INF , P0 ;  /* 0xff80000048807808 */ /* 0x000fc40000000000 */
[----:B------:R-:W-:Y:S02]  /*2d60*/  FSEL R74, R74, -INF , P0 ;  /* 0xff8000004a4a7808 */ /* 0x000fe40000000000 */
[----:B------:R-:W-:Y:S02]  /*2d70*/  ISETP.GT.AND P0, PT, R3, -0x1, PT ;  /* 0xffffffff0300780c */ /* 0x000fe40003f04270 */
[----:B------:R-:W-:Y:S02]  /*2d80*/  FMNMX R3, R6, R25, !PT ;  /* 0x0000001906037209 */ /* 0x000fe40007800000 */
[----:B------:R-:W-:Y:S02]  /*2d90*/  FMNMX R31, R102, R31, !PT ;  /* 0x0000001f661f7209 */ /* 0x000fe40007800000 */
[----:B------:R-:W-:Y:S02]  /*2da0*/  FMNMX R3, R96, R3, !PT ;  /* 0x0000000360037209 */ /* 0x000fe40007800000 */
[----:B------:R-:W-:-:S02]  /*2db0*/  FMNMX R21, R108, R21, !PT ;  /* 0x000000156c157209 */ /* 0x000fc40007800000 */
[----:B------:R-:W-:Y:S02]  /*2dc0*/  FMNMX R3, R104, R3, !PT ;  /* 0x0000000368037209 */ /* 0x000fe40007800000 */
[----:B------:R-:W-:Y:S02]  /*2dd0*/  FMNMX R31, R110, R31, !PT ;  /* 0x0000001f6e1f7209 */ /* 0x000fe40007800000 */
[----:B------:R-:W-:Y:S02]  /*2de0*/  FMNMX R3, R112, R3, !PT ;  /* 0x0000000370037209 */ /* 0x000fe40007800000 */
[----:B------:R-:W-:Y:S02]  /*2df0*/  FMNMX R19, R114, R19, !PT ;  /* 0x0000001372137209 */ /* 0x000fe40007800000 */
[----:B------:R-:W-:Y:S02]  /*2e00*/  FMNMX R21, R116, R21, !PT ;  /* 0x0000001574157209 */ /* 0x000fe40007800000 */
[----:B------:R-:W-:-:S02]  /*2e10*/  FMNMX R31, R118, R31, !PT ;  /* 0x0000001f761f7209 */ /* 0x000fc40007800000 */
[----:B------:R-:W-:Y:S02]  /*2e20*/  FSEL R130, R73, -INF , P1 ;  /* 0xff80000049827808 */ /* 0x000fe40000800000 */
[----:B------:R-:W-:Y:S02]  /*2e30*/  FSEL R132, R76, -INF , P2 ;  /* 0xff8000004c847808 */ /* 0x000fe40001000000 */
[----:B------:R-:W-:Y:S02]  /*2e40*/  FSEL R134, R77, -INF , P3 ;  /* 0xff8000004d867808 */ /* 0x000fe40001800000 */
[----:B------:R-:W-:Y:S02]  /*2e50*/  FMNMX R3, R120, R3, !PT ;  /* 0x0000000378037209 */ /* 0x000fe40007800000 */
[----:B------:R-:W-:Y:S02]  /*2e60*/  FMNMX R19, R122, R19, !PT ;  /* 0x000000137a137209 */ /* 0x000fe40007800000 */
[----:B------:R-:W-:-:S02]  /*2e70*/  FMNMX R21, R124, R21, !PT ;  /* 0x000000157c157209 */ /* 0x000fc40007800000 */
[----:B------:R-:W-:Y:S02]  /*2e80*/  FMNMX R31, R126, R31, !PT ;  /* 0x0000001f7e1f7209 */ /* 0x000fe40007800000 */
[----:B------:R-:W-:Y:S02]  /*2e90*/  FSEL R142, R85, -INF , !P0 ;  /* 0xff800000558e7808 */ /* 0x000fe40004000000 */
[----:B------:R-:W-:Y:S02]  /*2ea0*/  FSEL R136, R80, -INF , P4 ;  /* 0xff80000050887808 */ /* 0x000fe40002000000 */
[----:B------:R-:W-:Y:S02]  /*2eb0*/  FSEL R138, R81, -INF , P5 ;  /* 0xff800000518a7808 */ /* 0x000fe40002800000 */
[----:B------:R-:W-:Y:S02]  /*2ec0*/  FSEL R140, R84, -INF , P6 ;  /* 0xff800000548c7808 */ /* 0x000fe40003000000 */
[----:B------:R-:W-:-:S02]  /*2ed0*/  FMNMX R3, R128, R3, !PT ;  /* 0x0000000380037209 */ /* 0x000fc40007800000 */
[----:B------:R-:W-:Y:S02]  /*2ee0*/  FMNMX R19, R130, R19, !PT ;  /* 0x0000001382137209 */ /* 0x000fe40007800000 */
[----:B------:R-:W-:Y:S02]  /*2ef0*/  FMNMX R21, R132, R21, !PT ;  /* 0x0000001584157209 */ /* 0x000fe40007800000 */
[----:B------:R-:W-:Y:S02]  /*2f00*/  FMNMX R31, R134, R31, !PT ;  /* 0x0000001f861f7209 */ /* 0x000fe40007800000 */
[----:B------:R-:W-:Y:S02]  /*2f10*/  FMNMX R3, R136, R3, !PT ;  /* 0x0000000388037209 */ /* 0x000fe40007800000 */
[----:B------:R-:W-:Y:S02]  /*2f20*/  FMNMX R4, R138, R19, !PT ;  /* 0x000000138a047209 */ /* 0x000fe40007800000 */
[----:B------:R-:W-:-:S02]  /*2f30*/  FMNMX R21, R140, R21, !PT ;  /* 0x000000158c157209 */ /* 0x000fc40007800000 */
[----:B------:R-:W-:Y:S02]  /*2f40*/  FMNMX R36, R142, R31, !PT ;  /* 0x0000001f8e247209 */ /* 0x000fe40007800000 */
[----:B------:R-:W-:Y:S02]  /*2f50*/  FMNMX R3, R3, R4, !PT ;  /* 0x0000000403037209 */ /* 0x000fe40007800000 */
[----:B------:R-:W-:Y:S02]  /*2f60*/  FMNMX R36, R21, R36, !PT ;  /* 0x0000002415247209 */ /* 0x000fe40007800000 */
[----:B------:R-:W-:Y:S02]  /*2f70*/  P2R R35, PR, RZ, 0x1 ;  /* 0x00000001ff237803 */ /* 0x000fe40000000000 */
[----:B------:R-:W-:Y:S02]  /*2f80*/  FMNMX R36, R3, R36, !PT ;  /* 0x0000002403247209 */ /* 0x000fe40007800000 */
[----:B------:R-:W-:-:S02]  /*2f90*/  FMNMX R41, R27, R16, !PT ;  /* 0x000000101b297209 */ /* 0x000fc40007800000 */
[----:B------:R-:W-:Y:S01]  /*2fa0*/  FMNMX R43, R9, R38, !PT ;  /* 0x00000026092b7209 */ /* 0x000fe20007800000 */
[----:B------:R-:W3:Y:S01]  /*2fb0*/  SHFL.BFLY PT, R3, R36, 0x2, 0x1f ;  /* 0x0c401f0024037f89 */ /* 0x000ee200000e0000 */
        /* <DEDUP_REMOVED lines=10> */
[----:B------:R-:W-:-:S02]  /*3060*/  FSEL R68, R75, -INF , P1 ;  /* 0xff8000004b447808 */ /* 0x000fc40000800000 */
[----:B------:R-:W-:Y:S02]  /*3070*/  FSEL R78, R78, -INF , P2 ;  /* 0xff8000004e4e7808 */ /* 0x000fe40001000000 */
[----:B---3--:R-:W-:Y:S02]  /*3080*/  FMNMX R21, R36, R3, !PT ;  /* 0x0000000324157209 */ /* 0x008fe40007800000 */
[----:B------:R-:W3:Y:S01]  /*3090*/  LDC R3, c[0x0][0x480] ;  /* 0x00012000ff037b82 */ /* 0x000ee20000000800 */
[----:B------:R-:W-:Y:S02]  /*30a0*/  FSEL R72, R79, -INF , P3 ;  /* 0xff8000004f487808 */ /* 0x000fe40001800000 */
[----:B------:R-:W4:Y:S01]  /*30b0*/  SHFL.BFLY PT, R4, R21, 0x1, 0x1f ;  /* 0x0c201f0015047f89 */ /* 0x000f2200000e0000 */
[----:B------:R-:W-:Y:S02]  /*30c0*/  FMNMX R51, R30, R41, !PT ;  /* 0x000000291e337209 */ /* 0x000fe40007800000 */
[----:B------:R-:W-:-:S02]  /*30d0*/  FMNMX R43, R70, R43, !PT ;  /* 0x0000002b462b7209 */ /* 0x000fc40007800000 */
[----:B------:R-:W-:Y:S02]  /*30e0*/  FMNMX R47, R18, R47, !PT ;  /* 0x0000002f122f7209 */ /* 0x000fe40007800000 */
[----:B------:R-:W-:Y:S02]  /*30f0*/  FSEL R82, R82, -INF , P4 ;  /* 0xff80000052527808 */ /* 0x000fe40002000000 */
[----:B------:R-:W-:Y:S02]  /*3100*/  FSEL R84, R83, -INF , P5 ;  /* 0xff80000053547808 */ /* 0x000fe40002800000 */
[----:B------:R-:W-:Y:S02]  /*3110*/  FMNMX R51, R68, R51, !PT ;  /* 0x0000003344337209 */ /* 0x000fe40007800000 */
[----:B------:R-:W-:Y:S02]  /*3120*/  FMNMX R43, R78, R43, !PT ;  /* 0x0000002b4e2b7209 */ /* 0x000fe40007800000 */
[----:B------:R-:W-:-:S02]  /*3130*/  FMNMX R47, R72, R47, !PT ;  /* 0x0000002f482f7209 */ /* 0x000fc40007800000 */
[----:B------:R-:W-:Y:S02]  /*3140*/  LOP3.LUT P1, RZ, R15, 0xff, RZ, 0xc0, !PT ;  /* 0x000000ff0fff7812 */ /* 0x000fe4000782c0ff */
[----:B----4-:R-:W-:-:S04]  /*3150*/  FMNMX R4, R21, R4, !PT ;  /* 0x0000000415047209 */ /* 0x010fc80007800000 */
[----:B------:R-:W-:-:S04]  /*3160*/  FSETP.NEU.AND P0, PT, R4, -INF , PT ;  /* 0xff8000000400780b */ /* 0x000fc80003f0d000 */
[----:B------:R-:W-:Y:S02]  /*3170*/  FSEL R40, R4, RZ, P0 ;  /* 0x000000ff04287208 */ /* 0x000fe40000000000 */
[----:B------:R-:W-:-:S03]  /*3180*/  ISETP.NE.AND P0, PT, R35, RZ, PT ;  /* 0x000000ff2300720c */ /* 0x000fc60003f05270 */
[----:B---3--:R-:W-:Y:S01]  /*3190*/  FMUL R45, R40, R3 ;  /* 0x00000003282d7220 */ /* 0x008fe20000400000 */
[----:B------:R-:W-:-:S03]  /*31a0*/  FSEL R80, R87, -INF , !P0 ;  /* 0xff80000057507808 */ /* 0x000fc60004000000 */
[-CC-:B------:R-:W-:Y:S01]  /*31b0*/  FFMA R44, R33, R3.reuse, -R45.reuse ;  /* 0x00000003212c7223 */ /* 0x180fe2000000082d */
[----:B------:R-:W-:Y:S01]  /*31c0*/  FMNMX R33, R23, R34, !PT ;  /* 0x0000002217217209 */ /* 0x000fe20007800000 */
[-CC-:B------:R-:W-:Y:S01]  /*31d0*/  FFMA R92, R92, R3.reuse, -R45.reuse ;  /* 0x000000035c5c7223 */ /* 0x180fe2000000082d */
[--C-:B------:R-:W-:Y:S01]  /*31e0*/  FFMA R19, R6, R3, -R45.reuse ;  /* 0x0000000306137223 */ /* 0x100fe2000000082d */
[----:B------:R-:W-:Y:S01]  /*31f0*/  FMNMX R6, R84, R51, !PT ;  /* 0x0000003354067209 */ /* 0x000fe20007800000 */
[--C-:B------:R-:W-:Y:S01]  /*3200*/  FFMA R31, R29, R3, -R45.reuse ;  /* 0x000000031d1f7223 */ /* 0x100fe2000000082d */
[----:B------:R-:W-:Y:S01]  /*3210*/  FMNMX R33, R42, R33, !PT ;  /* 0x000000212a217209 */ /* 0x000fe20007800000 */
[----:B------:R3:W-:Y:S01]  /*3220*/  MUFU.EX2 R21, R92 ;  /* 0x0000005c00157308 */ /* 0x0007e20000000800 */
[----:B------:R-:W-:Y:S01]  /*3230*/  FMNMX R76, R80, R47, !PT ;  /* 0x0000002f504c7209 */ /* 0x000fe20007800000 */
[--C-:B------:R-:W-:Y:S01]  /*3240*/  FFMA R29, R104, R3, -R45.reuse ;  /* 0x00000003681d7223 */ /* 0x100fe2000000082d */
[----:B------:R-:W-:Y:S01]  /*3250*/  FMNMX R49, R50, R33, !PT ;  /* 0x0000002132317209 */ /* 0x000fe20007800000 */
[-CC-:B------:R-:W-:Y:S01]  /*3260*/  FFMA R52, R106, R3.reuse, -R45.reuse ;  /* 0x000000036a347223 */ /* 0x180fe2000000082d */
[-CC-:B------:R-:W-:Y:S01]  /*3270*/  FFMA R90, R90, R3.reuse, -R45.reuse ;  /* 0x000000035a5a7223 */ /* 0x180fe2000000082d */
[--C-:B------:R-:W-:Y:S01]  /*3280*/  FFMA R48, R37, R3, -R45.reuse ;  /* 0x0000000325307223 */ /* 0x100fe2000000082d */
[----:B------:R-:W-:Y:S01]  /*3290*/  FMNMX R49, R58, R49, !PT ;  /* 0x000000313a317209 */ /* 0x000fe20007800000 */
[--C-:B------:R-:W-:Y:S01]  /*32a0*/  FFMA R40, R94, R3, -R45.reuse ;  /* 0x000000035e287223 */ /* 0x100fe2000000082d */
[----:B---3--:R-:W-:Y:S01]  /*32b0*/  FSEL R92, R86, -INF , P6 ;  /* 0xff800000565c7808 */ /* 0x008fe20003000000 */
[----:B------:R3:W-:Y:S01]  /*32c0*/  MUFU.EX2 R36, R90 ;  /* 0x0000005a00247308 */ /* 0x0007e20000000800 */
[----:B------:R-:W-:Y:S01]  /*32d0*/  FMNMX R49, R66, R49, !PT ;  /* 0x0000003142317209 */ /* 0x000fe20007800000 */
[--C-:B------:R-:W-:Y:S01]  /*32e0*/  FFMA R35, R96, R3, -R45.reuse ;  /* 0x0000000360237223 */ /* 0x100fe2000000082d */
[----:B------:R-:W-:Y:S01]  /*32f0*/  FMNMX R43, R92, R43, !PT ;  /* 0x0000002b5c2b7209 */ /* 0x000fe20007800000 */
[--C-:B------:R-:W-:Y:S01]  /*3300*/  FFMA R56, R98, R3, -R45.reuse ;  /* 0x0000000362387223 */ /* 0x100fe2000000082d */
[----:B------:R-:W-:Y:S01]  /*3310*/  FMNMX R49, R74, R49, !PT ;  /* 0x000000314a317209 */ /* 0x000fe20007800000 */
[-CC-:B------:R-:W-:Y:S01]  /*3320*/  FFMA R37, R100, R3.reuse, -R45.reuse ;  /* 0x0000000364257223 */ /* 0x180fe2000000082d */
[----:B------:R-:W-:Y:S01]  /*3330*/  FMNMX R43, R43, R76, !PT ;  /* 0x0000004c2b2b7209 */ /* 0x000fe20007800000 */
[--C-:B------:R-:W-:Y:S01]  /*3340*/  FFMA R60, R102, R3, -R45.reuse ;  /* 0x00000003663c7223 */ /* 0x100fe2000000082d */
[----:B------:R-:W-:Y:S01]  /*3350*/  FMNMX R49, R82, R49, !PT ;  /* 0x0000003152317209 */ /* 0x000fe20007800000 */
[-CC-:B------:R-:W-:Y:S01]  /*3360*/  FFMA R25, R25, R3.reuse, -R45.reuse ;  /* 0x0000000319197223 */ /* 0x180fe2000000082d */
[-CC-:B------:R-:W-:Y:S01]  /*3370*/  FFMA R33, R108, R3.reuse, -R45.reuse ;  /* 0x000000036c217223 */ /* 0x180fe2000000082d */
[-CC-:B------:R-:W-:Y:S01]  /*3380*/  FFMA R64, R110, R3.reuse, -R45.reuse ;  /* 0x000000036e407223 */ /* 0x180fe2000000082d */
[----:B------:R-:W-:Y:S01]  /*3390*/  FMNMX R6, R49, R6, !PT ;  /* 0x0000000631067209 */ /* 0x000fe20007800000 */
[-CC-:B------:R-:W-:Y:S01]  /*33a0*/  FFMA R41, R112, R3.reuse, -R45.reuse ;  /* 0x0000000370297223 */ /* 0x180fe2000000082d */
[-CC-:B------:R-:W-:Y:S01]  /*33b0*/  FFMA R86, R114, R3.reuse, -R45.reuse ;  /* 0x0000000372567223 */ /* 0x180fe2000000082d */
[--C-:B------:R-:W-:Y:S01]  /*33c0*/  FFMA R51, R116, R3, -R45.reuse ;  /* 0x0000000374337223 */ /* 0x100fe2000000082d */
[----:B------:R-:W-:Y:S01]  /*33d0*/  FMNMX R6, R6, R43, !PT ;  /* 0x0000002b06067209 */ /* 0x000fe20007800000 */
[-CC-:B------:R-:W-:Y:S01]  /*33e0*/  FFMA R94, R118, R3.reuse, -R45.reuse ;  /* 0x00000003765e7223 */ /* 0x180fe2000000082d */
[-CC-:B------:R-:W-:Y:S01]  /*33f0*/  FFMA R43, R120, R3.reuse, -R45.reuse ;  /* 0x00000003782b7223 */ /* 0x180fe2000000082d */
[-CC-:B------:R-:W-:Y:S01]  /*3400*/  FFMA R76, R122, R3.reuse, -R45.reuse ;  /* 0x000000037a4c7223 */ /* 0x180fe2000000082d */
[-CC-:B------:R-:W-:Y:S01]  /*3410*/  FFMA R49, R124, R3.reuse, -R45.reuse ;  /* 0x000000037c317223 */ /* 0x180fe2000000082d */
[----:B------:R-:W4:Y:S01]  /*3420*/  SHFL.BFLY PT, R47, R6, 0x2, 0x1f ;  /* 0x0c401f00062f7f89 */ /* 0x000f2200000e0000 */
[-CC-:B---3--:R-:W-:Y:S01]  /*3430*/  FFMA R90, R126, R3.reuse, -R45.reuse ;  /* 0x000000037e5a7223 */ /* 0x188fe2000000082d */
[-CC-:B------:R-:W-:Y:S01]  /*3440*/  FFMA R53, R128, R3.reuse, -R45.reuse ;  /* 0x0000000380357223 */ /* 0x180fe2000000082d */
[-CC-:B------:R-:W-:Y:S01]  /*3450*/  FFMA R96, R130, R3.reuse, -R45.reuse ;  /* 0x0000000382607223 */ /* 0x180fe2000000082d */
[-CC-:B------:R-:W-:Y:S01]  /*3460*/  FFMA R55, R132, R3.reuse, -R45.reuse ;  /* 0x0000000384377223 */ /* 0x180fe2000000082d */
[-CC-:B------:R-:W-:Y:S01]  /*3470*/  FFMA R98, R134, R3.reuse, -R45.reuse ;  /* 0x0000000386627223 */ /* 0x180fe2000000082d */
[-CC-:B------:R-:W-:Y:S01]  /*3480*/  FFMA R57, R136, R3.reuse, -R45.reuse ;  /* 0x0000000388397223 */ /* 0x180fe2000000082d */
[-CC-:B------:R-:W-:Y:S01]  /*3490*/  FFMA R100, R138, R3.reuse, -R45.reuse ;  /* 0x000000038a647223 */ /* 0x180fe2000000082d */
[-CC-:B------:R-:W-:Y:S01]  /*34a0*/  FFMA R59, R140, R3.reuse, -R45.reuse ;  /* 0x000000038c3b7223 */ /* 0x180fe2000000082d */
[----:B------:R-:W-:Y:S01]  /*34b0*/  FFMA R102, R142, R3, -R45 ;  /* 0x000000038e667223 */ /* 0x000fe2000000082d */
[----:B------:R-:W3:Y:S01]  /*34c0*/  MUFU.EX2 R19, R19 ;  /* 0x0000001300137308 */ /* 0x000ee20000000800 */
[----:B------:R-:W-:-:S02]  /*34d0*/  CS2R R114, SRZ ;  /* 0x0000000000727805 */ /* 0x000fc4000001ff00 */
[----:B------:R-:W-:Y:S02]  /*34e0*/  CS2R R116, SRZ ;  /* 0x0000000000747805 */ /* 0x000fe4000001ff00 */
[----:B------:R-:W-:Y:S02]  /*34f0*/  CS2R R118, SRZ ;  /* 0x0000000000767805 */ /* 0x000fe4000001ff00 */
[----:B------:R-:W-:Y:S02]  /*3500*/  CS2R R120, SRZ ;  /* 0x0000000000787805 */ /* 0x000fe4000001ff00 */
[----:B------:R-:W-:Y:S02]  /*3510*/  CS2R R122, SRZ ;  /* 0x00000000007a7805 */ /* 0x000fe4000001ff00 */
[----:B------:R-:W-:Y:S02]  /*3520*/  CS2R R124, SRZ ;  /* 0x00000000007c7805 */ /* 0x000fe4000001ff00 */
[----:B------:R-:W-:Y:S01]  /*3530*/  CS2R R126, SRZ ;  /* 0x00000000007e7805 */ /* 0x000fe2000001ff00 */
[----:B------:R-:W5:Y:S01]  /*3540*/  MUFU.EX2 R40, R40 ;  /* 0x0000002800287308 */ /* 0x000f620000000800 */
[----:B------:R-:W-:-:S02]  /*3550*/  CS2R R128, SRZ ;  /* 0x0000000000807805 */ /* 0x000fc4000001ff00 */
[----:B------:R-:W-:Y:S02]  /*3560*/  CS2R R130, SRZ ;  /* 0x0000000000827805 */ /* 0x000fe4000001ff00 */
[----:B------:R-:W-:Y:S02]  /*3570*/  CS2R R132, SRZ ;  /* 0x0000000000847805 */ /* 0x000fe4000001ff00 */
[----:B------:R-:W-:Y:S02]  /*3580*/  CS2R R134, SRZ ;  /* 0x0000000000867805 */ /* 0x000fe4000001ff00 */
[----:B------:R-:W-:Y:S02]  /*3590*/  CS2R R136, SRZ ;  /* 0x0000000000887805 */ /* 0x000fe4000001ff00 */
[----:B----4-:R-:W-:Y:S02]  /*35a0*/  FMNMX R47, R6, R47, !PT ;  /* 0x0000002f062f7209 */ /* 0x010fe40007800000 */
[----:B------:R-:W-:Y:S01]  /*35b0*/  CS2R R138, SRZ ;  /* 0x00000000008a7805 */ /* 0x000fe2000001ff00 */
[----:B------:R-:W-:Y:S01]  /*35c0*/  MUFU.EX2 R25, R25 ;  /* 0x0000001900197308 */ /* 0x000fe20000000800 */
[----:B------:R-:W-:-:S02]  /*35d0*/  CS2R R140, SRZ ;  /* 0x00000000008c7805 */ /* 0x000fc4000001ff00 */
[----:B------:R-:W-:Y:S01]  /*35e0*/  CS2R R142, SRZ ;  /* 0x00000000008e7805 */ /* 0x000fe2000001ff00 */
[----:B------:R-:W4:Y:S04]  /*35f0*/  SHFL.BFLY PT, R6, R47, 0x1, 0x1f ;  /* 0x0c201f002f067f89 */ /* 0x000f2800000e0000 */
[----:B------:R-:W-:Y:S08]  /*3600*/  MUFU.EX2 R44, R44 ;  /* 0x0000002c002c7308 */ /* 0x000ff00000000800 */
[----:B------:R-:W-:Y:S08]  /*3610*/  MUFU.EX2 R31, R31 ;  /* 0x0000001f001f7308 */ /* 0x000ff00000000800 */
[----:B------:R-:W-:Y:S01]  /*3620*/  MUFU.EX2 R48, R48 ;  /* 0x0000003000307308 */ /* 0x000fe20000000800 */
[----:B----4-:R-:W-:-:S04]  /*3630*/  FMNMX R6, R47, R6, !PT ;  /* 0x000000062f067209 */ /* 0x010fc80007800000 */
[----:B------:R-:W-:-:S03]  /*3640*/  FSETP.NEU.AND P0, PT, R6, -INF , PT ;  /* 0xff8000000600780b */ /* 0x000fc60003f0d000 */
[----:B------:R-:W-:Y:S01]  /*3650*/  MUFU.EX2 R35, R35 ;  /* 0x0000002300237308 */ /* 0x000fe20000000800 */
[----:B------:R-:W-:Y:S02]  /*3660*/  FSEL R104, R6, RZ, P0 ;  /* 0x000000ff06687208 */ /* 0x000fe40000000000 */
[----:B------:R-:W-:-:S03]  /*3670*/  LOP3.LUT P0, RZ, R89, 0x1f, RZ, 0xc0, !PT ;  /* 0x0000001f59ff7812 */ /* 0x000fc6000780c0ff */
[-C--:B------:R-:W-:Y:S02]  /*3680*/  FMUL R61, R104, R3.reuse ;  /* 0x00000003683d7220 */ /* 0x080fe40000400000 */
[----:B------:R-:W-:Y:S02]  /*3690*/  MUFU.EX2 R56, R56 ;  /* 0x0000003800387308 */ /* 0x000fe40000000800 */
[--C-:B------:R-:W-:Y:S01]  /*36a0*/  FFMA R47, R23, R3, -R61.reuse ;  /* 0x00000003172f7223 */ /* 0x100fe2000000083d */
[C---:B------:R-:W-:Y:S01]  /*36b0*/  LEA.HI R23, R8.reuse, R7, RZ, 0x14 ;  /* 0x0000000708177211 */ /* 0x040fe200078fa0ff */
[-CC-:B------:R-:W-:Y:S01]  /*36c0*/  FFMA R104, R27, R3.reuse, -R61.reuse ;  /* 0x000000031b687223 */ /* 0x180fe2000000083d */
[--C-:B------:R-:W-:Y:S01]  /*36d0*/  FFMA R27, R9, R3, -R61.reuse ;  /* 0x00000003091b7223 */ /* 0x100fe2000000083d */
[----:B------:R-:W-:Y:S01]  /*36e0*/  LEA.HI R8, R8, R7, RZ, 0x15 ;  /* 0x0000000708087211 */ /* 0x000fe200078fa8ff */
[-CC-:B------:R-:W-:Y:S01]  /*36f0*/  FFMA R16, R16, R3.reuse, -R61.reuse ;  /* 0x0000000310107223 */ /* 0x180fe2000000083d */
[C---:B------:R-:W-:Y:S01]  /*3700*/  LOP3.LUT R106, R23.reuse, 0xffff, RZ, 0xc0, !PT ;  /* 0x0000ffff176a7812 */ /* 0x040fe200078ec0ff */
[----:B------:R-:W4:Y:S01]  /*3710*/  MUFU.EX2 R47, R47 ;  /* 0x0000002f002f7308 */ /* 0x000f220000000800 */
[----:B------:R-:W-:Y:S01]  /*3720*/  LOP3.LUT R23, R23, 0xfff0, RZ, 0xc0, !PT ;  /* 0x0000fff017177812 */ /* 0x000fe200078ec0ff */
[-CC-:B------:R-:W-:Y:S01]  /*3730*/  FFMA R39, R39, R3.reuse, -R61.reuse ;  /* 0x0000000327277223 */ /* 0x180fe2000000083d */
[----:B------:R-:W-:Y:S01]  /*3740*/  SHF.R.U32.HI R9, RZ, 0x4, R106 ;  /* 0x00000004ff097819 */ /* 0x000fe2000001166a */
[----:B------:R-:W-:Y:S01]  /*3750*/  FFMA R34, R34, R3, -R61 ;  /* 0x0000000322227223 */ /* 0x000fe2000000083d */
[----:B------:R-:W-:Y:S01]  /*3760*/  PRMT R8, R8, 0x9910, RZ ;  /* 0x0000991008087816 */ /* 0x000fe200000000ff */
[----:B------:R-:W-:Y:S01]  /*3770*/  IMAD.MOV R23, RZ, RZ, -R23 ;  /* 0x000000ffff177224 */ /* 0x000fe200078e0a17 */
[----:B------:R-:W-:Y:S01]  /*3780*/  LEA.HI R45, R106, R9, RZ, 0x11 ;  /* 0x000000096a2d7211 */ /* 0x000fe200078f88ff */
[----:B------:R1:W-:Y:S01]  /*3790*/  MUFU.EX2 R112, R16 ;  /* 0x0000001000707308 */ /* 0x0003e20000000800 */
[----:B------:R-:W-:Y:S01]  /*37a0*/  SHF.R.S32.HI R8, RZ, 0x5, R8 ;  /* 0x00000005ff087819 */ /* 0x000fe20000011408 */
[-CC-:B------:R-:W-:Y:S01]  /*37b0*/  FFMA R38, R38, R3.reuse, -R61.reuse ;  /* 0x0000000326267223 */ /* 0x180fe2000000083d */
[----:B------:R-:W-:Y:S01]  /*37c0*/  LOP3.LUT R45, R45, 0xfe, RZ, 0xc0, !PT ;  /* 0x000000fe2d2d7812 */ /* 0x000fe200078ec0ff */
[-CC-:B------:R-:W-:Y:S01]  /*37d0*/  FFMA R88, R88, R3.reuse, -R61.reuse ;  /* 0x0000000358587223 */ /* 0x180fe2000000083d */
[----:B------:R-:W-:Y:S01]  /*37e0*/  PRMT R106, R23, 0x7710, RZ ;  /* 0x00007710176a7816 */ /* 0x000fe200000000ff */
[----:B------:R-:W-:Y:S01]  /*37f0*/  FFMA R20, R20, R3, -R61 ;  /* 0x0000000314147223 */ /* 0x000fe2000000083d */
[----:B------:R-:W-:Y:S01]  /*3800*/  PRMT R8, R8, 0x9910, RZ ;  /* 0x0000991008087816 */ /* 0x000fe200000000ff */
[----:B------:R-:W-:Y:S01]  /*3810*/  IMAD.MOV R23, RZ, RZ, -R45 ;  /* 0x000000ffff177224 */ /* 0x000fe200078e0a2d */
[----:B------:R-:W2:Y:S01]  /*3820*/  MUFU.EX2 R104, R104 ;  /* 0x0000006800687308 */ /* 0x000ea20000000800 */
[----:B------:R-:W-:-:S02]  /*3830*/  IMAD.IADD R7, R7, 0x1, R106 ;  /* 0x0000000107077824 */ /* 0x000fc400078e026a */
[-CC-:B------:R-:W-:Y:S01]  /*3840*/  FFMA R42, R42, R3.reuse, -R61.reuse ;  /* 0x000000032a2a7223 */ /* 0x180fe2000000083d */
[-CC-:B------:R-:W-:Y:S01]  /*3850*/  FFMA R32, R32, R3.reuse, -R61.reuse ;  /* 0x0000000320207223 */ /* 0x180fe2000000083d */
[----:B------:R-:W-:Y:S01]  /*3860*/  PRMT R106, R23, 0x7710, RZ ;  /* 0x00007710176a7816 */ /* 0x000fe200000000ff */
[-CC-:B------:R-:W-:Y:S01]  /*3870*/  FFMA R46, R46, R3.reuse, -R61.reuse ;  /* 0x000000032e2e7223 */ /* 0x180fe2000000083d */
[----:B------:R-:W-:Y:S01]  /*3880*/  PRMT R7, R7, 0x9910, RZ ;  /* 0x0000991007077816 */ /* 0x000fe200000000ff */
[-CC-:B------:R-:W-:Y:S01]  /*3890*/  FFMA R22, R22, R3.reuse, -R61.reuse ;  /* 0x0000000316167223 */ /* 0x180fe2000000083d */
[----:B------:R-:W-:Y:S01]  /*38a0*/  IADD3 R9, R9, R106, RZ ;  /* 0x0000006a09097210 */ /* 0x000fe20007ffe0ff */
[----:B------:R1:W-:Y:S01]  /*38b0*/  MUFU.EX2 R63, R39 ;  /* 0x00000027003f7308 */ /* 0x0003e20000000800 */
[-C--:B------:R-:W-:Y:S01]  /*38c0*/  FFMA R50, R50, R3.reuse, -R61 ;  /* 0x0000000332327223 */ /* 0x080fe2000000083d */
[----:B------:R-:W-:Y:S01]  /*38d0*/  IMAD R8, R8, 0x10, R7 ;  /* 0x0000001008087824 */ /* 0x000fe200078e0207 */
[----:B------:R-:W-:Y:S01]  /*38e0*/  PRMT R9, R9, 0x8880, RZ ;  /* 0x0000888009097816 */ /* 0x000fe200000000ff */
[-CC-:B------:R-:W-:Y:S01]  /*38f0*/  FFMA R54, R54, R3.reuse, -R61.reuse ;  /* 0x0000000336367223 */ /* 0x180fe2000000083d */
[-CC-:B------:R-:W-:Y:S01]  /*3900*/  FFMA R26, R26, R3.reuse, -R61.reuse ;  /* 0x000000031a1a7223 */ /* 0x180fe2000000083d */
[-CC-:B------:R-:W-:Y:S01]  /*3910*/  FFMA R58, R58, R3.reuse, -R61.reuse ;  /* 0x000000033a3a7223 */ /* 0x180fe2000000083d */
[-C--:B------:R-:W-:Y:S01]  /*3920*/  FFMA R24, R24, R3.reuse, -R61 ;  /* 0x0000000318187223 */ /* 0x080fe2000000083d */
[----:B------:R-:W-:Y:S01]  /*3930*/  IMAD.MOV.U32 R7, RZ, RZ, R9 ;  /* 0x000000ffff077224 */ /* 0x000fe200078e0009 */
[----:B------:R-:W-:Y:S01]  /*3940*/  MUFU.EX2 R27, R27 ;  /* 0x0000001b001b7308 */ /* 0x000fe20000000800 */
[-CC-:B------:R-:W-:Y:S01]  /*3950*/  FFMA R62, R62, R3.reuse, -R61.reuse ;  /* 0x000000033e3e7223 */ /* 0x180fe2000000083d */
[----:B------:R-:W-:Y:S01]  /*3960*/  FFMA R18, R18, R3, -R61 ;  /* 0x0000000312127223 */ /* 0x000fe2000000083d */
[----:B------:R-:W-:-:S02]  /*3970*/  IMAD R7, R8, 0x8, R7 ;  /* 0x0000000808077824 */ /* 0x000fc400078e0207 */
[-CC-:B------:R-:W-:Y:S01]  /*3980*/  FFMA R28, R28, R3.reuse, -R61.reuse ;  /* 0x000000031c1c7223 */ /* 0x180fe2000000083d */
[-CC-:B------:R-:W-:Y:S01]  /*3990*/  FFMA R66, R66, R3.reuse, -R61.reuse ;  /* 0x0000000342427223 */ /* 0x180fe2000000083d */
[-CC-:B------:R-:W-:Y:S01]  /*39a0*/  FFMA R30, R30, R3.reuse, -R61.reuse ;  /* 0x000000031e1e7223 */ /* 0x180fe2000000083d */
[----:B------:R-:W-:Y:S01]  /*39b0*/  IMAD.SHL.U32 R9, R7, 0x8, RZ ;  /* 0x0000000807097824 */ /* 0x000fe200078e00ff */
[----:B------:R-:W-:Y:S01]  /*39c0*/  PRMT R7, R11, 0x8880, RZ ;  /* 0x000088800b077816 */ /* 0x000fe200000000ff */
[----:B------:R-:W-:Y:S01]  /*39d0*/  MUFU.EX2 R45, R34 ;  /* 0x00000022002d7308 */ /* 0x000fe20000000800 */
[-CC-:B------:R-:W-:Y:S01]  /*39e0*/  FFMA R70, R70, R3.reuse, -R61.reuse ;  /* 0x0000000346467223 */ /* 0x180fe2000000083d */
[-C--:B------:R-:W-:Y:S01]  /*39f0*/  FFMA R80, R80, R3.reuse, -R61 ;  /* 0x0000000350507223 */ /* 0x080fe2000000083d */
[----:B------:R-:W-:Y:S01]  /*3a00*/  SHF.R.S32.HI R7, RZ, 0x2, R7 ;  /* 0x00000002ff077819 */ /* 0x000fe20000011407 */
[----:B------:R-:W-:Y:S01]  /*3a10*/  FFMA R84, R84, R3, -R61 ;  /* 0x0000000354547223 */ /* 0x000fe2000000083d */
[----:B------:R-:W-:Y:S01]  /*3a20*/  IADD3 R9, R2, R9, R9 ;  /* 0x0000000902097210 */ /* 0x000fe20007ffe009 */
[----:B------:R-:W-:Y:S01]  /*3a30*/  FFMA R82, R82, R3, -R61 ;  /* 0x0000000352527223 */ /* 0x000fe2000000083d */
[----:B------:R-:W-:Y:S01]  /*3a40*/  LOP3.LUT R8, R7, 0xffff, RZ, 0xc0, !PT ;  /* 0x0000ffff07087812 */ /* 0x000fe200078ec0ff */
[----:B------:R2:W-:Y:S01]  /*3a50*/  MUFU.EX2 R34, R38 ;  /* 0x0000002600227308 */ /* 0x0005e20000000800 */
[C---:B------:R-:W-:Y:S01]  /*3a60*/  IADD3 R110, R9.reuse, 0x30460, RZ ;  /* 0x00030460096e7810 */ /* 0x040fe20007ffe0ff */
[C---:B-1----:R-:W-:Y:S01]  /*3a70*/  VIADD R16, R9.reuse, 0x30400 ;  /* 0x0003040009107836 */ /* 0x042fe20000000000 */
[----:B------:R-:W-:Y:S01]  /*3a80*/  SHF.R.U32.HI R8, RZ, 0x5, R8 ;  /* 0x00000005ff087819 */ /* 0x000fe20000011608 */
[----:B------:R-:W-:-:S02]  /*3a90*/  VIADD R106, R9, 0x30420 ;  /* 0x00030420096a7836 */ /* 0x000fc40000000000 */
[-CC-:B------:R-:W-:Y:S01]  /*3aa0*/  FFMA R72, R72, R3.reuse, -R61.reuse ;  /* 0x0000000348487223 */ /* 0x180fe2000000083d */
[----:B------:R-:W-:Y:S01]  /*3ab0*/  VIADD R108, R9, 0x30440 ;  /* 0x00030440096c7836 */ /* 0x000fe20000000000 */
[----:B------:R-:W-:Y:S01]  /*3ac0*/  LOP3.LUT R8, R8, 0x7, RZ, 0xc0, !PT ;  /* 0x0000000708087812 */ /* 0x000fe200078ec0ff */
[----:B------:R-:W-:Y:S01]  /*3ad0*/  MUFU.EX2 R88, R88 ;  /* 0x0000005800587308 */ /* 0x000fe20000000800 */
[----:B------:R-:W-:Y:S01]  /*3ae0*/  SHF.R.U32.HI R39, RZ, 0x3, R16 ;  /* 0x00000003ff277819 */ /* 0x000fe20000011610 */
[-C--:B------:R-:W-:Y:S01]  /*3af0*/  FFMA R78, R78, R3.reuse, -R61 ;  /* 0x000000034e4e7223 */ /* 0x080fe2000000083d */
[----:B------:R-:W-:Y:S01]  /*3b00*/  SHF.R.U32.HI R107, RZ, 0x3, R106 ;  /* 0x00000003ff6b7819 */ /* 0x000fe2000001166a */
[----:B------:R-:W-:Y:S01]  /*3b10*/  IMAD.IADD R8, R7, 0x1, R8 ;  /* 0x0000000107087824 */ /* 0x000fe200078e0208 */
[----:B--2---:R-:W-:Y:S01]  /*3b20*/  LOP3.LUT R38, R16, 0x70, R39, 0x78, !PT ;  /* 0x0000007010267812 */ /* 0x004fe200078e7827 */
[----:B------:R-:W-:Y:S02]  /*3b30*/  IMAD.MOV.U32 R39, RZ, RZ, RZ ;  /* 0x000000ffff277224 */ /* 0x000fe400078e00ff */
[----:B------:R-:W-:Y:S01]  /*3b40*/  FFMA R68, R68, R3, -R61 ;  /* 0x0000000344447223 */ /* 0x000fe2000000083d */
[----:B------:R1:W-:Y:S01]  /*3b50*/  MUFU.EX2 R15, R20 ;  /* 0x00000014000f7308 */ /* 0x0003e20000000800 */
[----:B------:R-:W-:-:S02]  /*3b60*/  LOP3.LUT R8, R8, 0xfff8, RZ, 0xc0, !PT ;  /* 0x0000fff808087812 */ /* 0x000fc400078ec0ff */
[----:B------:R-:W-:Y:S02]  /*3b70*/  MOV R69, R38 ;  /* 0x0000002600457202 */ /* 0x000fe40000000f00 */
[----:B------:R-:W-:Y:S02]  /*3b80*/  IADD3 R8, RZ, -R8, RZ ;  /* 0x80000008ff087210 */ /* 0x000fe40007ffe0ff */
[----:B------:R-:W-:Y:S01]  /*3b90*/  IADD3 R38, P2, R38, 0x4000, RZ ;  /* 0x0000400026267810 */ /* 0x000fe20007f5e0ff */
[----:B------:R-:W-:Y:S01]  /*3ba0*/  MUFU.EX2 R42, R42 ;  /* 0x0000002a002a7308 */ /* 0x000fe20000000800 */
[----:B------:R-:W-:Y:S02]  /*3bb0*/  PRMT R8, R8, 0x7710, RZ ;  /* 0x0000771008087816 */ /* 0x000fe400000000ff */
[----:B------:R-:W-:Y:S01]  /*3bc0*/  LOP3.LUT R106, R106, 0x70, R107, 0x78, !PT ;  /* 0x000000706a6a7812 */ /* 0x000fe200078e786b */
[----:B------:R-:W-:Y:S01]  /*3bd0*/  IMAD.X R39, RZ, RZ, RZ, P2 ;  /* 0x000000ffff277224 */ /* 0x000fe200010e06ff */
[----:B------:R-:W-:Y:S01]  /*3be0*/  SHF.R.U32.HI R109, RZ, 0x3, R108 ;  /* 0x00000003ff6d7819 */ /* 0x000fe2000001166c */
[----:B------:R-:W-:Y:S01]  /*3bf0*/  IMAD.IADD R7, R7, 0x1, R8 ;  /* 0x0000000107077824 */ /* 0x000fe200078e0208 */
[----:B------:R-:W-:Y:S01]  /*3c00*/  SHF.R.U32.HI R111, RZ, 0x3, R110 ;  /* 0x00000003ff6f7819 */ /* 0x000fe2000001166e */
[----:B------:R-:W-:Y:S01]  /*3c10*/  IMAD.MOV.U32 R8, RZ, RZ, R12 ;  /* 0x000000ffff087224 */ /* 0x000fe200078e000c */
[----:B------:R-:W-:Y:S01]  /*3c20*/  MOV R77, R38 ;  /* 0x00000026004d7202 */ /* 0x000fe20000000f00 */
[----:B------:R-:W2:Y:S01]  /*3c30*/  MUFU.EX2 R11, R32 ;  /* 0x00000020000b7308 */ /* 0x000ea20000000800 */
[----:B------:R-:W-:Y:S01]  /*3c40*/  PRMT R12, R7, 0x9910, RZ ;  /* 0x00009910070c7816 */ /* 0x000fe200000000ff */
[----:B------:R-:W-:Y:S01]  /*3c50*/  IMAD.MOV.U32 R107, RZ, RZ, RZ ;  /* 0x000000ffff6b7224 */ /* 0x000fe200078e00ff */
[----:B------:R-:W-:-:S02]  /*3c60*/  SHF.R.S32.HI R7, RZ, 0x5, R8 ;  /* 0x00000005ff077819 */ /* 0x000fc40000011408 */
[----:B------:R-:W-:Y:S01]  /*3c70*/  @!P0 MOV R39, 0x1 ;  /* 0x0000000100278802 */ /* 0x000fe20000000f00 */
[----:B------:R-:W-:Y:S01]  /*3c80*/  IMAD.MOV.U32 R8, RZ, RZ, R12 ;  /* 0x000000ffff087224 */ /* 0x000fe200078e000c */
[----:B------:R-:W-:Y:S01]  /*3c90*/  PRMT R7, R7, 0x9910, RZ ;  /* 0x0000991007077816 */ /* 0x000fe200000000ff */
[----:B------:R-:W2:Y:S01]  /*3ca0*/  MUFU.EX2 R37, R37 ;  /* 0x0000002500257308 */ /* 0x000ea20000000800 */
[----:B------:R1:W-:Y:S01]  /*3cb0*/  @!P0 SYNCS.ARRIVE.TRANS64.ART0 RZ, [R2+URZ+0x18], R39 ;  /* 0x0000182702ff89a7 */ /* 0x0003e2000850003f */
[----:B------:R-:W-:Y:S02]  /*3cc0*/  IMAD R8, R5, 0x40, R8 ;  /* 0x0000004005087824 */ /* 0x000fe400078e0208 */
[----:B---3--:R-:W-:Y:S01]  /*3cd0*/  FADD R5, RZ, R19 ;  /* 0x00000013ff057221 */ /* 0x008fe20000000000 */
[----:B-----5:R-:W-:Y:S01]  /*3ce0*/  F2FP.F16.F32.PACK_AB R38, R40, R21 ;  /* 0x000000152826723e */ /* 0x020fe200000000ff */
[----:B------:R-:W-:Y:S02]  /*3cf0*/  IMAD R8, R7, 0x10, R8 ;  /* 0x0000001007087824 */ /* 0x000fe400078e0208 */
[----:B----4-:R-:W-:Y:S01]  /*3d00*/  FADD R7, RZ, R47 ;  /* 0x0000002fff077221 */ /* 0x010fe20000000000 */
[C---:B------:R-:W-:Y:S01]  /*3d10*/  FADD R12, R36.reuse, R5 ;  /* 0x00000005240c7221 */ /* 0x040fe20000000000 */
[----:B------:R-:W3:Y:S01]  /*3d20*/  MUFU.EX2 R23, R46 ;  /* 0x0000002e00177308 */ /* 0x000ee20000000800 */
[----:B------:R-:W-:Y:S01]  /*3d30*/  F2FP.F16.F32.PACK_AB R36, R36, R19 ;  /* 0x000000132424723e */ /* 0x000fe200000000ff */
[----:B-1----:R-:W-:Y:S01]  /*3d40*/  FADD R20, R104, R7 ;  /* 0x0000000768147221 */ /* 0x002fe20000000000 */
[----:B------:R-:W-:Y:S01]  /*3d50*/  FADD R5, R21, R12 ;  /* 0x0000000c15057221 */ /* 0x000fe20000000000 */
[----:B--2---:R-:W-:-:S02]  /*3d60*/  F2FP.F16.F32.PACK_AB R21, R11, R42 ;  /* 0x0000002a0b15723e */ /* 0x004fc400000000ff */
[----:B------:R-:W-:Y:S01]  /*3d70*/  FADD R7, R27, R20 ;  /* 0x000000141b077221 */ /* 0x000fe20000000000 */
[----:B------:R-:W-:Y:S01]  /*3d80*/  FADD R12, R40, R5 ;  /* 0x00000005280c7221 */ /* 0x000fe20000000000 */
[----:B------:R-:W1:Y:S01]  /*3d90*/  MUFU.EX2 R60, R60 ;  /* 0x0000003c003c7308 */ /* 0x000e620000000800 */
[----:B------:R-:W-:Y:S01]  /*3da0*/  LOP3.LUT R108, R108, 0x70, R109, 0x78, !PT ;  /* 0x000000706c6c7812 */ /* 0x000fe200078e786d */
[----:B------:R-:W-:Y:S01]  /*3db0*/  FADD R20, R88, R7 ;  /* 0x0000000758147221 */ /* 0x000fe20000000000 */
[----:B------:R-:W-:Y:S01]  /*3dc0*/  FADD R5, R25, R12 ;  /* 0x0000000c19057221 */ /* 0x000fe20000000000 */
[-CC-:B------:R-:W-:Y:S01]  /*3dd0*/  FFMA R7, R92, R3.reuse, -R61.reuse ;  /* 0x000000035c077223 */ /* 0x180fe2000000083d */
[----:B------:R-:W-:Y:S01]  /*3de0*/  FFMA R61, R74, R3, -R61 ;  /* 0x000000034a3d7223 */ /* 0x000fe2000000083d */
[----:B------:R-:W-:Y:S01]  /*3df0*/  FADD R39, R45, R20 ;  /* 0x000000142d277221 */ /* 0x000fe20000000000 */
[C---:B------:R-:W-:Y:S01]  /*3e00*/  FADD R12, R44.reuse, R5 ;  /* 0x000000052c0c7221 */ /* 0x040fe20000000000 */
[----:B------:R-:W2:Y:S01]  /*3e10*/  MUFU.EX2 R32, R22 ;  /* 0x0000001600207308 */ /* 0x000ea20000000800 */
[----:B------:R-:W-:Y:S01]  /*3e20*/  F2FP.F16.F32.PACK_AB R44, R44, R25 ;  /* 0x000000192c2c723e */ /* 0x000fe200000000ff */
[----:B------:R-:W-:Y:S01]  /*3e30*/  FADD R39, R112, R39 ;  /* 0x0000002770277221 */ /* 0x000fe20000000000 */
[----:B------:R-:W-:Y:S01]  /*3e40*/  FADD R5, R31, R12 ;  /* 0x0000000c1f057221 */ /* 0x000fe20000000000 */
[----:B------:R-:W-:Y:S01]  /*3e50*/  LOP3.LUT R110, R110, 0x70, R111, 0x78, !PT ;  /* 0x000000706e6e7812 */ /* 0x000fe200078e786f */
[----:B------:R-:W-:-:S02]  /*3e60*/  IMAD.MOV.U32 R109, RZ, RZ, RZ ;  /* 0x000000ffff6d7224 */ /* 0x000fc400078e00ff */
[----:B------:R-:W-:Y:S01]  /*3e70*/  FADD R20, R34, R39 ;  /* 0x0000002722147221 */ /* 0x000fe20000000000 */
[----:B------:R-:W-:Y:S01]  /*3e80*/  FADD R12, R48, R5 ;  /* 0x00000005300c7221 */ /* 0x000fe20000000000 */
[----:B------:R-:W4:Y:S01]  /*3e90*/  MUFU.EX2 R29, R29 ;  /* 0x0000001d001d7308 */ /* 0x000f220000000800 */
[----:B------:R-:W-:Y:S01]  /*3ea0*/  MOV R71, R106 ;  /* 0x0000006a00477202 */ /* 0x000fe20000000f00 */
[----:B------:R-:W-:Y:S01]  /*3eb0*/  FADD R39, R63, R20 ;  /* 0x000000143f277221 */ /* 0x000fe20000000000 */
[----:B------:R-:W-:Y:S01]  /*3ec0*/  FADD R5, R35, R12 ;  /* 0x0000000c23057221 */ /* 0x000fe20000000000 */
[----:B------:R-:W-:Y:S01]  /*3ed0*/  IMAD.MOV.U32 R111, RZ, RZ, RZ ;  /* 0x000000ffff6f7224 */ /* 0x000fe200078e00ff */
[----:B------:R-:W-:Y:S01]  /*3ee0*/  IADD3 R106, P2, R106, 0x4000, RZ ;  /* 0x000040006a6a7810 */ /* 0x000fe20007f5e0ff */
[----:B------:R-:W-:Y:S01]  /*3ef0*/  FADD R20, R42, R39 ;  /* 0x000000272a147221 */ /* 0x000fe20000000000 */
[----:B------:R-:W-:Y:S01]  /*3f00*/  FADD R12, R56, R5 ;  /* 0x00000005380c7221 */ /* 0x000fe20000000000 */
[----:B------:R-:W-:Y:S01]  /*3f10*/  MUFU.EX2 R50, R50 ;  /* 0x0000003200327308 */ /* 0x000fe20000000800 */
[----:B------:R-:W-:Y:S01]  /*3f20*/  MOV R73, R108 ;  /* 0x0000006c00497202 */ /* 0x000fe20000000f00 */
[----:B------:R-:W-:Y:S01]  /*3f30*/  FADD R20, R11, R20 ;  /* 0x000000140b147221 */ /* 0x000fe20000000000 */
[----:B------:R-:W-:Y:S01]  /*3f40*/  FADD R5, R37, R12 ;  /* 0x0000000c25057221 */ /* 0x000fe20000000000 */
[----:B------:R-:W-:Y:S01]  /*3f50*/  MOV R75, R110 ;  /* 0x0000006e004b7202 */ /* 0x000fe20000000f00 */
[----:B------:R-:W-:-:S02]  /*3f60*/  IMAD.X R107, RZ, RZ, RZ, P2 ;  /* 0x000000ffff6b7224 */ /* 0x000fc400010e06ff */
[----:B---3--:R-:W-:Y:S01]  /*3f70*/  FADD R39, R23, R20 ;  /* 0x0000001417277221 */ /* 0x008fe20000000000 */
[----:B-1----:R-:W-:Y:S01]  /*3f80*/  FADD R12, R60, R5 ;  /* 0x000000053c0c7221 */ /* 0x002fe20000000000 */
[----:B------:R-:W1:Y:S01]  /*3f90*/  MUFU.EX2 R52, R52 ;  /* 0x0000003400347308 */ /* 0x000e620000000800 */
[----:B------:R-:W-:Y:S01]  /*3fa0*/  IADD3 R108, P3, R108, 0x4000, RZ ;  /* 0x000040006c6c7810 */ /* 0x000fe20007f7e0ff */
[----:B--2---:R-:W-:Y:S01]  /*3fb0*/  FADD R39, R32, R39 ;  /* 0x0000002720277221 */ /* 0x004fe20000000000 */
[----:B----4-:R-:W-:Y:S01]  /*3fc0*/  FADD R5, R29, R12 ;  /* 0x0000000c1d057221 */ /* 0x010fe20000000000 */
[----:B------:R-:W-:Y:S02]  /*3fd0*/  IADD3 R110, P2, R110, 0x4000, RZ ;  /* 0x000040006e6e7810 */ /* 0x000fe40007f5e0ff */
[----:B------:R-:W-:Y:S01]  /*3fe0*/  F2FP.F16.F32.PACK_AB R22, R60, R37 ;  /* 0x000000253c16723e */ /* 0x000fe200000000ff */
[----:B------:R-:W-:Y:S01]  /*3ff0*/  IMAD.X R109, RZ, RZ, RZ, P3 ;  /* 0x000000ffff6d7224 */ /* 0x000fe200018e06ff */
[----:B------:R-:W2:Y:S01]  /*4000*/  MUFU.EX2 R33, R33 ;  /* 0x0000002100217308 */ /* 0x000ea20000000800 */
[----:B------:R-:W-:Y:S01]  /*4010*/  F2FP.F16.F32.PACK_AB R37, R104, R47 ;  /* 0x0000002f6825723e */ /* 0x000fe200000000ff */
[----:B------:R-:W-:Y:S01]  /*4020*/  IMAD.X R111, RZ, RZ, RZ, P2 ;  /* 0x000000ffff6f7224 */ /* 0x000fe200010e06ff */
[----:B------:R-:W-:-:S02]  /*4030*/  F2FP.F16.F32.PACK_AB R46, R48, R31 ;  /* 0x0000001f302e723e */ /* 0x000fc400000000ff */
[----:B------:R-:W-:Y:S02]  /*4040*/  CS2R R104, SRZ ;  /* 0x0000000000687805 */ /* 0x000fe4000001ff00 */
[----:B------:R-:W-:Y:S02]  /*4050*/  F2FP.F16.F32.PACK_AB R45, R112, R45 ;  /* 0x0000002d702d723e */ /* 0x000fe400000000ff */
[----:B------:R-:W-:Y:S02]  /*4060*/  CS2R R112, SRZ ;  /* 0x0000000000707805 */ /* 0x000fe4000001ff00 */
[----:B------:R-:W-:Y:S01]  /*4070*/  F2FP.F16.F32.PACK_AB R47, R63, R34 ;  /* 0x000000223f2f723e */ /* 0x000fe200000000ff */
[----:B------:R-:W-:Y:S01]  /*4080*/  MUFU.EX2 R54, R54 ;  /* 0x0000003600367308 */ /* 0x000fe20000000800 */
[----:B-1----:R-:W-:Y:S01]  /*4090*/  FADD R12, R52, R5 ;  /* 0x00000005340c7221 */ /* 0x002fe20000000000 */
[----:B------:R-:W-:Y:S02]  /*40a0*/  F2FP.F16.F32.PACK_AB R20, R56, R35 ;  /* 0x000000233814723e */ /* 0x000fe400000000ff */
[----:B------:R-:W-:-:S02]  /*40b0*/  CS2R R34, SRZ ;  /* 0x0000000000227805 */ /* 0x000fc4000001ff00 */
[----:B------:R-:W-:Y:S02]  /*40c0*/  F2FP.F16.F32.PACK_AB R23, R32, R23 ;  /* 0x000000172017723e */ /* 0x000fe400000000ff */
[----:B------:R-:W-:Y:S01]  /*40d0*/  MOV R106, R106 ;  /* 0x0000006a006a7202 */ /* 0x000fe20000000f00 */
[----:B------:R-:W-:Y:S01]  /*40e0*/  IMAD.MOV.U32 R107, RZ, RZ, RZ ;  /* 0x000000ffff6b7224 */ /* 0x000fe200078e00ff */
[----:B------:R-:W1:Y:S01]  /*40f0*/  MUFU.EX2 R64, R64 ;  /* 0x0000004000407308 */ /* 0x000e620000000800 */
[----:B--2---:R-:W-:Y:S01]  /*4100*/  FADD R5, R33, R12 ;  /* 0x0000000c21057221 */ /* 0x004fe20000000000 */
[----:B------:R-:W-:Y:S01]  /*4110*/  MOV R108, R108 ;  /* 0x0000006c006c7202 */ /* 0x000fe20000000f00 */
[----:B------:R-:W-:Y:S01]  /*4120*/  IMAD.MOV.U32 R109, RZ, RZ, RZ ;  /* 0x000000ffff6d7224 */ /* 0x000fe200078e00ff */
[----:B------:R-:W-:Y:S01]  /*4130*/  MOV R110, R110 ;  /* 0x0000006e006e7202 */ /* 0x000fe20000000f00 */
[----:B------:R-:W-:Y:S01]  /*4140*/  IMAD.MOV.U32 R111, RZ, RZ, RZ ;  /* 0x000000ffff6f7224 */ /* 0x000fe200078e00ff */
[----:B------:R-:W-:-:S02]  /*4150*/  ISETP.GE.AND P0, PT, R14, 0x1, PT ;  /* 0x000000010e00780c */ /* 0x000fc40003f06270 */
[----:B------:R2:W-:Y:S08]  /*4160*/  MUFU.EX2 R17, R26 ;  /* 0x0000001a00117308 */ /* 0x0005f00000000800 */
[----:B------:R-:W3:Y:S01]  /*4170*/  MUFU.EX2 R41, R41 ;  /* 0x0000002900297308 */ /* 0x000ee20000000800 */
[C---:B-1----:R-:W-:Y:S01]  /*4180*/  FADD R12, R64.reuse, R5 ;  /* 0x00000005400c7221 */ /* 0x042fe20000000000 */
[----:B--2---:R-:W-:-:S02]  /*4190*/  F2FP.F16.F32.PACK_AB R26, R64, R33 ;  /* 0x00000021401a723e */ /* 0x004fc400000000ff */
[----:B------:R-:W-:-:S04]  /*41a0*/  CS2R R32, SRZ ;  /* 0x0000000000207805 */ /* 0x000fc8000001ff00 */
[----:B------:R-:W-:Y:S08]  /*41b0*/  MUFU.EX2 R58, R58 ;  /* 0x0000003a003a7308 */ /* 0x000ff00000000800 */
[----:B------:R1:W-:Y:S01]  /*41c0*/  MUFU.EX2 R93, R24 ;  /* 0x00000018005d7308 */ /* 0x0003e20000000800 */
[----:B---3--:R-:W-:-:S07]  /*41d0*/  FADD R5, R41, R12 ;  /* 0x0000000c29057221 */ /* 0x008fce0000000000 */
[----:B------:R-:W2:Y:S01]  /*41e0*/  MUFU.EX2 R86, R86 ;  /* 0x0000005600567308 */ /* 0x000ea20000000800 */
[----:B-1----:R-:W-:Y:S01]  /*41f0*/  FADD R24, R50, R39 ;  /* 0x0000002732187221 */ /* 0x002fe20000000000 */
[----:B------:R-:W-:Y:S02]  /*4200*/  F2FP.F16.F32.PACK_AB R39, R88, R27 ;  /* 0x0000001b5827723e */ /* 0x000fe400000000ff */
[----:B------:R-:W-:Y:S01]  /*4210*/  F2FP.F16.F32.PACK_AB R27, R17, R54 ;  /* 0x00000036111b723e */ /* 0x000fe200000000ff */
[----:B------:R-:W-:Y:S01]  /*4220*/  FADD R25, R15, R24 ;  /* 0x000000180f197221 */ /* 0x000fe20000000000 */
[----:B------:R-:W-:Y:S01]  /*4230*/  F2FP.F16.F32.PACK_AB R24, R52, R29 ;  /* 0x0000001d3418723e */ /* 0x000fe200000000ff */
[----:B------:R1:W-:Y:S01]  /*4240*/  STSM.16.M88.4 [R69], R36 ;  /* 0x0000002445007844 */ /* 0x0003e20000000200 */
[----:B------:R-:W3:Y:S03]  /*4250*/  MUFU.EX2 R51, R51 ;  /* 0x0000003300337308 */ /* 0x000ee60000000800 */
[----:B------:R4:W-:Y:S04]  /*4260*/  STSM.16.M88.4 [R71], R44 ;  /* 0x0000002c47007844 */ /* 0x0009e80000000200 */
[----:B------:R-:W-:Y:S01]  /*4270*/  STSM.16.M88.4 [R73], R20 ;  /* 0x0000001449007844 */ /* 0x000fe20000000200 */
[----:B------:R-:W5:Y:S01]  /*4280*/  MUFU.EX2 R62, R62 ;  /* 0x0000003e003e7308 */ /* 0x000f620000000800 */
[C---:B--2---:R-:W-:Y:S01]  /*4290*/  FADD R12, R86.reuse, R5 ;  /* 0x00000005560c7221 */ /* 0x044fe20000000000 */
[----:B------:R-:W-:-:S02]  /*42a0*/  F2FP.F16.F32.PACK_AB R92, R86, R41 ;  /* 0x00000029565c723e */ /* 0x000fc400000000ff */
[----:B------:R-:W-:Y:S02]  /*42b0*/  CS2R R40, SRZ ;  /* 0x0000000000287805 */ /* 0x000fe4000001ff00 */
[----:B------:R-:W-:Y:S02]  /*42c0*/  CS2R R86, SRZ ;  /* 0x0000000000567805 */ /* 0x000fe4000001ff00 */
[----:B-1----:R-:W-:Y:S01]  /*42d0*/  CS2R R36, SRZ ;  /* 0x0000000000247805 */ /* 0x002fe2000001ff00 */
[----:B------:R1:W-:Y:S01]  /*42e0*/  MUFU.EX2 R67, R18 ;  /* 0x0000001200437308 */ /* 0x0003e20000000800 */
[----:B---3--:R-:W-:Y:S01]  /*42f0*/  FADD R5, R51, R12 ;  /* 0x0000000c33057221 */ /* 0x008fe20000000000 */
[----:B------:R-:W-:Y:S01]  /*4300*/  IMAD.MOV.U32 R38, RZ, RZ, RZ ;  /* 0x000000ffff267224 */ /* 0x000fe200078e00ff */
[----:B----4-:R-:W-:Y:S01]  /*4310*/  CS2R R44, SRZ ;  /* 0x00000000002c7805 */ /* 0x010fe2000001ff00 */
[----:B------:R-:W-:Y:S01]  /*4320*/  IMAD.MOV.U32 R39, RZ, RZ, RZ ;  /* 0x000000ffff277224 */ /* 0x000fe200078e00ff */
[----:B------:R-:W-:-:S03]  /*4330*/  CS2R R46, SRZ ;  /* 0x00000000002e7805 */ /* 0x000fc6000001ff00 */
[----:B------:R-:W2:Y:S01]  /*4340*/  MUFU.EX2 R94, R94 ;  /* 0x0000005e005e7308 */ /* 0x000ea20000000800 */
[----:B-1----:R-:W-:Y:S01]  /*4350*/  FADD R18, R54, R25 ;  /* 0x0000001936127221 */ /* 0x002fe20000000000 */
[----:B------:R-:W-:-:S03]  /*4360*/  F2FP.F16.F32.PACK_AB R25, R15, R50 ;  /* 0x000000320f19723e */ /* 0x000fc600000000ff */
[----:B------:R-:W-:Y:S02]  /*4370*/  FADD R11, R17, R18 ;  /* 0x00000012110b7221 */ /* 0x000fe40000000000 */
[----:B------:R1:W-:Y:S01]  /*4380*/  STSM.16.M88.4 [R75], R24 ;  /* 0x000000184b007844 */ /* 0x0003e20000000200 */
[----:B------:R3:W4:Y:S01]  /*4390*/  MUFU.EX2 R95, R28 ;  /* 0x0000001c005f7308 */ /* 0x0007220000000800 */
[----:B------:R-:W-:-:S04]  /*43a0*/  FADD R18, R58, R11 ;  /* 0x0000000b3a127221 */ /* 0x000fc80000000000 */
[C---:B------:R-:W-:Y:S01]  /*43b0*/  FADD R11, R93.reuse, R18 ;  /* 0x000000125d0b7221 */ /* 0x040fe20000000000 */
[----:B------:R-:W-:Y:S02]  /*43c0*/  F2FP.F16.F32.PACK_AB R93, R93, R58 ;  /* 0x0000003a5d5d723e */ /* 0x000fe400000000ff */
[----:B------:R-:W4:Y:S01]  /*43d0*/  MUFU.EX2 R43, R43 ;  /* 0x0000002b002b7308 */ /* 0x000f220000000800 */
[----:B-----5:R-:W-:Y:S01]  /*43e0*/  FADD R18, R62, R11 ;  /* 0x0000000b3e127221 */ /* 0x020fe20000000000 */
[C---:B--2---:R-:W-:Y:S01]  /*43f0*/  FADD R12, R94.reuse, R5 ;  /* 0x000000055e0c7221 */ /* 0x044fe20000000000 */
[----:B------:R-:W-:Y:S02]  /*4400*/  F2FP.F16.F32.PACK_AB R94, R94, R51 ;  /* 0x000000335e5e723e */ /* 0x000fe400000000ff */
[----:B---3--:R-:W-:Y:S02]  /*4410*/  CS2R R28, SRZ ;  /* 0x00000000001c7805 */ /* 0x008fe4000001ff00 */
[----:B------:R-:W-:-:S02]  /*4420*/  CS2R R50, SRZ ;  /* 0x0000000000327805 */ /* 0x000fc4000001ff00 */
[----:B-1----:R-:W-:Y:S01]  /*4430*/  CS2R R24, SRZ ;  /* 0x0000000000187805 */ /* 0x002fe2000001ff00 */
[----:B------:R-:W1:Y:S01]  /*4440*/  MUFU.EX2 R66, R66 ;  /* 0x0000004200427308 */ /* 0x000e620000000800 */
[C---:B----4-:R-:W-:Y:S01]  /*4450*/  FADD R19, R95.reuse, R18 ;  /* 0x000000125f137221 */ /* 0x050fe20000000000 */
[----:B------:R-:W-:Y:S02]  /*4460*/  F2FP.F16.F32.PACK_AB R95, R95, R62 ;  /* 0x0000003e5f5f723e */ /* 0x000fe400000000ff */
[----:B------:R-:W-:Y:S02]  /*4470*/  CS2R R26, SRZ ;  /* 0x00000000001a7805 */ /* 0x000fe4000001ff00 */
[----:B------:R-:W-:Y:S02]  /*4480*/  CS2R R62, SRZ ;  /* 0x00000000003e7805 */ /* 0x000fe4000001ff00 */
[----:B------:R-:W-:Y:S01]  /*4490*/  CS2R R74, SRZ ;  /* 0x00000000004a7805 */ /* 0x000fe2000001ff00 */
[----:B------:R2:W-:Y:S01]  /*44a0*/  STSM.16.M88.4 [R77], R92 ;  /* 0x0000005c4d007844 */ /* 0x0005e20000000200 */
[----:B------:R-:W3:Y:S01]  /*44b0*/  MUFU.EX2 R76, R76 ;  /* 0x0000004c004c7308 */ /* 0x000ee20000000800 */
[----:B------:R-:W-:-:S07]  /*44c0*/  FADD R5, R43, R12 ;  /* 0x0000000c2b057221 */ /* 0x000fce0000000000 */
[----:B------:R4:W5:Y:S01]  /*44d0*/  MUFU.EX2 R65, R30 ;  /* 0x0000001e00417308 */ /* 0x0009620000000800 */
[----:B-1----:R-:W-:Y:S01]  /*44e0*/  FADD R18, R66, R19 ;  /* 0x0000001342127221 */ /* 0x002fe20000000000 */
[----:B--2---:R-:W-:-:S06]  /*44f0*/  CS2R R92, SRZ ;  /* 0x00000000005c7805 */ /* 0x004fcc000001ff00 */
[----:B------:R-:W1:Y:S01]  /*4500*/  MUFU.EX2 R49, R49 ;  /* 0x0000003100317308 */ /* 0x000e620000000800 */
[C---:B---3--:R-:W-:Y:S01]  /*4510*/  FADD R12, R76.reuse, R5 ;  /* 0x000000054c0c7221 */ /* 0x048fe20000000000 */
[----:B------:R-:W-:Y:S02]  /*4520*/  F2FP.F16.F32.PACK_AB R88, R76, R43 ;  /* 0x0000002b4c58723e */ /* 0x000fe400000000ff */
[----:B----4-:R-:W-:Y:S02]  /*4530*/  CS2R R30, SRZ ;  /* 0x00000000001e7805 */ /* 0x010fe4000001ff00 */
[----:B------:R-:W-:Y:S02]  /*4540*/  CS2R R42, SRZ ;  /* 0x00000000002a7805 */ /* 0x000fe4000001ff00 */
[----:B------:R-:W-:Y:S02]  /*4550*/  CS2R R76, SRZ ;  /* 0x00000000004c7805 */ /* 0x000fe4000001ff00 */
[----:B------:R-:W-:Y:S01]  /*4560*/  CS2R R94, SRZ ;  /* 0x00000000005e7805 */ /* 0x000fe2000001ff00 */
[----:B------:R-:W2:Y:S01]  /*4570*/  MUFU.EX2 R90, R90 ;  /* 0x0000005a005a7308 */ /* 0x000ea20000000800 */
[C---:B-----5:R-:W-:Y:S01]  /*4580*/  FADD R19, R65.reuse, R18 ;  /* 0x0000001241137221 */ /* 0x060fe20000000000 */
[----:B------:R-:W-:-:S02]  /*4590*/  F2FP.F16.F32.PACK_AB R89, R65, R66 ;  /* 0x000000424159723e */ /* 0x000fc400000000ff */
[----:B------:R-:W-:-:S04]  /*45a0*/  CS2R R64, SRZ ;  /* 0x0000000000407805 */ /* 0x000fc8000001ff00 */
[----:B------:R-:W3:Y:S01]  /*45b0*/  MUFU.EX2 R70, R70 ;  /* 0x0000004600467308 */ /* 0x000ee20000000800 */
[----:B-1----:R-:W-:-:S07]  /*45c0*/  FADD R5, R49, R12 ;  /* 0x0000000c31057221 */ /* 0x002fce0000000000 */
[----:B------:R-:W1:Y:S01]  /*45d0*/  MUFU.EX2 R53, R53 ;  /* 0x0000003500357308 */ /* 0x000e620000000800 */
[C---:B--2---:R-:W-:Y:S01]  /*45e0*/  FADD R12, R90.reuse, R5 ;  /* 0x000000055a0c7221 */ /* 0x044fe20000000000 */
[----:B------:R-:W-:Y:S02]  /*45f0*/  F2FP.F16.F32.PACK_AB R90, R90, R49 ;  /* 0x000000315a5a723e */ /* 0x000fe400000000ff */
[----:B------:R-:W-:-:S04]  /*4600*/  CS2R R48, SRZ ;  /* 0x0000000000307805 */ /* 0x000fc8000001ff00 */
[----:B------:R-:W2:Y:S01]  /*4610*/  MUFU.EX2 R96, R96 ;  /* 0x0000006000607308 */ /* 0x000ea20000000800 */
[----:B---3--:R-:W-:Y:S01]  /*4620*/  FADD R18, R70, R19 ;  /* 0x0000001346127221 */ /* 0x008fe20000000000 */
[C---:B------:R-:W-:Y:S02]  /*4630*/  F2FP.F16.F32.PACK_AB R91, R67.reuse, R70 ;  /* 0x00000046435b723e */ /* 0x040fe400000000ff */
[----:B------:R-:W-:Y:S01]  /*4640*/  CS2R R70, SRZ ;  /* 0x0000000000467805 */ /* 0x000fe2000001ff00 */
[----:B------:R-:W-:Y:S01]  /*4650*/  FADD R18, R67, R18 ;  /* 0x0000001243127221 */ /* 0x000fe20000000000 */
[----:B------:R-:W-:Y:S01]  /*4660*/  CS2R R66, SRZ ;  /* 0x0000000000427805 */ /* 0x000fe2000001ff00 */
[----:B------:R3:W-:Y:S01]  /*4670*/  STSM.16.M88.4 [R106], R88 ;  /* 0x000000586a007844 */ /* 0x0007e20000000200 */
[----:B------:R-:W4:Y:S01]  /*4680*/  MUFU.EX2 R55, R55 ;  /* 0x0000003700377308 */ /* 0x000f220000000800 */
[----:B-1----:R-:W-:-:S07]  /*4690*/  FADD R5, R53, R12 ;  /* 0x0000000c35057221 */ /* 0x002fce0000000000 */
[----:B------:R-:W1:Y:S01]  /*46a0*/  MUFU.EX2 R98, R98 ;  /* 0x0000006200627308 */ /* 0x000e620000000800 */
[C---:B--2---:R-:W-:Y:S01]  /*46b0*/  FADD R12, R96.reuse, R5 ;  /* 0x00000005600c7221 */ /* 0x044fe20000000000 */
[----:B------:R-:W-:Y:S02]  /*46c0*/  F2FP.F16.F32.PACK_AB R96, R96, R53 ;  /* 0x000000356060723e */ /* 0x000fe400000000ff */
[----:B------:R-:W-:Y:S02]  /*46d0*/  CS2R R52, SRZ ;  /* 0x0000000000347805 */ /* 0x000fe4000001ff00 */
[----:B---3--:R-:W-:Y:S02]  /*46e0*/  CS2R R88, SRZ ;  /* 0x0000000000587805 */ /* 0x008fe4000001ff00 */
[----:B------:R-:W2:Y:S01]  /*46f0*/  MUFU.EX2 R61, R61 ;  /* 0x0000003d003d7308 */ /* 0x000ea20000000800 */
[----:B----4-:R-:W-:Y:S01]  /*4700*/  FADD R5, R55, R12 ;  /* 0x0000000c37057221 */ /* 0x010fe20000000000 */
[----:B------:R-:W-:Y:S01]  /*4710*/  CS2R R90, SRZ ;  /* 0x00000000005a7805 */ /* 0x000fe2000001ff00 */
[----:B------:R-:W-:-:S05]  /*4720*/  IMAD.MOV.U32 R106, RZ, RZ, RZ ;  /* 0x000000ffff6a7224 */ /* 0x000fca00078e00ff */
[----:B------:R-:W3:Y:S01]  /*4730*/  MUFU.EX2 R68, R68 ;  /* 0x0000004400447308 */ /* 0x000ee20000000800 */
[C---:B-1----:R-:W-:Y:S01]  /*4740*/  FADD R12, R98.reuse, R5 ;  /* 0x00000005620c7221 */ /* 0x042fe20000000000 */
[----:B------:R-:W-:Y:S02]  /*4750*/  F2FP.F16.F32.PACK_AB R98, R98, R55 ;  /* 0x000000376262723e */ /* 0x000fe400000000ff */
[----:B------:R-:W-:-:S04]  /*4760*/  CS2R R54, SRZ ;  /* 0x0000000000367805 */ /* 0x000fc8000001ff00 */
[----:B------:R-:W1:Y:S01]  /*4770*/  MUFU.EX2 R78, R78 ;  /* 0x0000004e004e7308 */ /* 0x000e620000000800 */
[----:B--2---:R-:W-:-:S07]  /*4780*/  FADD R17, R61, R18 ;  /* 0x000000123d117221 */ /* 0x004fce0000000000 */
[----:B------:R2:W4:Y:S01]  /*4790*/  MUFU.EX2 R11, R72 ;  /* 0x00000048000b7308 */ /* 0x0005220000000800 */
[C---:B---3--:R-:W-:Y:S01]  /*47a0*/  F2FP.F16.F32.PACK_AB R97, R68.reuse, R61 ;  /* 0x0000003d4461723e */ /* 0x048fe200000000ff */
[----:B------:R-:W-:Y:S01]  /*47b0*/  FADD R17, R68, R17 ;  /* 0x0000001144117221 */ /* 0x000fe20000000000 */
[----:B------:R-:W-:Y:S02]  /*47c0*/  CS2R R60, SRZ ;  /* 0x00000000003c7805 */ /* 0x000fe4000001ff00 */
[----:B------:R-:W-:-:S03]  /*47d0*/  CS2R R68, SRZ ;  /* 0x0000000000447805 */ /* 0x000fc6000001ff00 */
[----:B------:R-:W3:Y:S01]  /*47e0*/  MUFU.EX2 R57, R57 ;  /* 0x0000003900397308 */ /* 0x000ee20000000800 */
[----:B-1----:R-:W-:Y:S01]  /*47f0*/  FADD R18, R78, R17 ;  /* 0x000000114e127221 */ /* 0x002fe20000000000 */
[----:B--2---:R-:W-:-:S06]  /*4800*/  CS2R R72, SRZ ;  /* 0x0000000000487805 */ /* 0x004fcc000001ff00 */
[----:B------:R-:W1:Y:S01]  /*4810*/  MUFU.EX2 R100, R100 ;  /* 0x0000006400647308 */ /* 0x000e620000000800 */
[C---:B----4-:R-:W-:Y:S01]  /*4820*/  F2FP.F16.F32.PACK_AB R99, R11.reuse, R78 ;  /* 0x0000004e0b63723e */ /* 0x050fe200000000ff */
[----:B------:R-:W-:Y:S01]  /*4830*/  FADD R17, R11, R18 ;  /* 0x000000120b117221 */ /* 0x000fe20000000000 */
[----:B------:R-:W-:Y:S01]  /*4840*/  IMAD.MOV.U32 R11, RZ, RZ, 0x3f800000 ;  /* 0x3f800000ff0b7424 */ /* 0x000fe200078e00ff */
[----:B------:R-:W-:Y:S02]  /*4850*/  CS2R R78, SRZ ;  /* 0x00000000004e7805 */ /* 0x000fe4000001ff00 */
[----:B------:R2:W-:Y:S02]  /*4860*/  STSM.16.M88.4 [R108], R96 ;  /* 0x000000606c007844 */ /* 0x0005e40000000200 */
[----:B------:R-:W-:Y:S01]  /*4870*/  MUFU.EX2 R59, R59 ;  /* 0x0000003b003b7308 */ /* 0x000fe20000000800 */
[----:B---3--:R-:W-:-:S07]  /*4880*/  FADD R5, R57, R12 ;  /* 0x0000000c39057221 */ /* 0x008fce0000000000 */
[----:B------:R-:W3:Y:S01]  /*4890*/  MUFU.EX2 R102, R102 ;  /* 0x0000006600667308 */ /* 0x000ee20000000800 */
[C---:B-1----:R-:W-:Y:S01]  /*48a0*/  F2FP.F16.F32.PACK_AB R20, R100.reuse, R57 ;  /* 0x000000396414723e */ /* 0x042fe200000000ff */
[----:B------:R-:W-:Y:S01]  /*48b0*/  FADD R12, R100, R5 ;  /* 0x00000005640c7221 */ /* 0x000fe20000000000 */
[----:B------:R-:W-:Y:S02]  /*48c0*/  CS2R R56, SRZ ;  /* 0x0000000000387805 */ /* 0x000fe4000001ff00 */
[----:B------:R-:W-:Y:S02]  /*48d0*/  CS2R R100, SRZ ;  /* 0x0000000000647805 */ /* 0x000fe4000001ff00 */
[----:B--2---:R-:W-:Y:S02]  /*48e0*/  CS2R R96, SRZ ;  /* 0x0000000000607805 */ /* 0x004fe4000001ff00 */
[----:B------:R-:W-:Y:S01]  /*48f0*/  CS2R R98, SRZ ;  /* 0x0000000000627805 */ /* 0x000fe2000001ff00 */
[----:B------:R-:W1:Y:S01]  /*4900*/  MUFU.EX2 R82, R82 ;  /* 0x0000005200527308 */ /* 0x000e620000000800 */
[----:B------:R-:W-:-:S07]  /*4910*/  MOV R108, RZ ;  /* 0x000000ff006c7202 */ /* 0x000fce0000000f00 */
[----:B------:R2:W4:Y:S01]  /*4920*/  MUFU.EX2 R19, R84 ;  /* 0x0000005400137308 */ /* 0x0005220000000800 */
[----:B---3--:R-:W-:-:S07]  /*4930*/  F2FP.F16.F32.PACK_AB R22, R102, R59 ;  /* 0x0000003b6616723e */ /* 0x008fce00000000ff */
[----:B------:R3:W5:Y:S01]  /*4940*/  MUFU.EX2 R15, R7 ;  /* 0x00000007000f7308 */ /* 0x0007620000000800 */
[----:B-1----:R-:W-:Y:S01]  /*4950*/  FADD R18, R82, R17 ;  /* 0x0000001152127221 */ /* 0x002fe20000000000 */
[----:B--2---:R-:W-:-:S06]  /*4960*/  CS2R R84, SRZ ;  /* 0x0000000000547805 */ /* 0x004fcc000001ff00 */
[----:B------:R-:W1:Y:S01]  /*4970*/  MUFU.EX2 R80, R80 ;  /* 0x0000005000507308 */ /* 0x000e620000000800 */
[C---:B----4-:R-:W-:Y:S01]  /*4980*/  F2FP.F16.F32.PACK_AB R21, R19.reuse, R82 ;  /* 0x000000521315723e */ /* 0x050fe200000000ff */
[----:B------:R-:W-:Y:S01]  /*4990*/  FADD R18, R19, R18 ;  /* 0x0000001213127221 */ /* 0x000fe20000000000 */
[----:B---3--:R-:W-:Y:S01]  /*49a0*/  FADD R7, R59, R12 ;  /* 0x0000000c3b077221 */ /* 0x008fe20000000000 */
[----:B------:R-:W-:Y:S01]  /*49b0*/  IMAD.MOV.U32 R12, RZ, RZ, RZ ;  /* 0x000000ffff0c7224 */ /* 0x000fe200078e00ff */
[----:B------:R-:W-:Y:S02]  /*49c0*/  CS2R R58, SRZ ;  /* 0x00000000003a7805 */ /* 0x000fe4000001ff00 */
[----:B------:R-:W-:Y:S01]  /*49d0*/  CS2R R82, SRZ ;  /* 0x0000000000527805 */ /* 0x000fe2000001ff00 */
[----:B------:R-:W-:Y:S01]  /*49e0*/  FADD R7, R102, R7 ;  /* 0x0000000766077221 */ /* 0x000fe20000000000 */
[----:B------:R-:W-:Y:S01]  /*49f0*/  CS2R R102, SRZ ;  /* 0x0000000000667805 */ /* 0x000fe2000001ff00 */
[----:B-----5:R-:W-:Y:S01]  /*4a00*/  FADD R5, R15, R18 ;  /* 0x000000120f057221 */ /* 0x020fe20000000000 */
[----:B-1----:R-:W-:-:S03]  /*4a10*/  F2FP.F16.F32.PACK_AB R23, R80, R15 ;  /* 0x0000000f5017723e */ /* 0x002fc600000000ff */
[----:B------:R-:W-:Y:S01]  /*4a20*/  FADD R5, R80, R5 ;  /* 0x0000000550057221 */ /* 0x000fe20000000000 */
[----:B------:R-:W-:Y:S01]  /*4a30*/  IMAD.MOV.U32 R15, RZ, RZ, 0x3f800000 ;  /* 0x3f800000ff0f7424 */ /* 0x000fe200078e00ff */
[----:B------:R-:W-:Y:S01]  /*4a40*/  CS2R R80, SRZ ;  /* 0x0000000000507805 */ /* 0x000fe2000001ff00 */
[----:B------:R1:W-:Y:S01]  /*4a50*/  STSM.16.M88.4 [R110], R20 ;  /* 0x000000146e007844 */ /* 0x0003e20000000200 */
[----:B------:R2:W-:Y:S06]  /*4a60*/  MEMBAR.ALL.CTA ;  /* 0x0000000000007992 */ /* 0x0005ec0000008000 */
[----:B--2---:R-:W2:Y:S01]  /*4a70*/  FENCE.VIEW.ASYNC.S ;  /* 0x00000000000073c6 */ /* 0x004ea20000000000 */
[----:B-1----:R-:W-:Y:S01]  /*4a80*/  IMAD.MOV.U32 R110, RZ, RZ, RZ ;  /* 0x000000ffff6e7224 */ /* 0x002fe200078e00ff */
[----:B--2---:R-:W-:Y:S01]  /*4a90*/  NOP ;  /* 0x0000000000007918 */ /* 0x004fe20000000000 */
[----:B------:R-:W-:Y:S05]  /*4aa0*/  @!P0 BRA `(.L_x_13) ;  /* 0x0000002c000c8947 */ /* 0x000fea0003800000 */
[----:B------:R-:W-:Y:S01]  /*4ab0*/  PLOP3.LUT P0, PT, PT, PT, PT, 0x8, 0x0 ;  /* 0x000000000000781c */ /* 0x000fe20003f0e170 */
[----:B------:R-:W-:Y:S01]  /*4ac0*/  IMAD.MOV.U32 R18, RZ, RZ, R6 ;  /* 0x000000ffff127224 */ /* 0x000fe200078e0006 */
[----:B------:R-:W-:Y:S01]  /*4ad0*/  MOV R20, RZ ;  /* 0x000000ff00147202 */ /* 0x000fe20000000f00 */
[----:B------:R-:W-:Y:S02]  /*4ae0*/  IMAD.MOV.U32 R19, RZ, RZ, R4 ;  /* 0x000000ffff137224 */ /* 0x000fe400078e0004 */
[----:B------:R-:W-:Y:S02]  /*4af0*/  IMAD.MOV R17, RZ, RZ, -R14 ;  /* 0x000000ffff117224 */ /* 0x000fe400078e0a0e */
[----:B------:R-:W-:Y:S02]  /*4b00*/  IMAD.MOV.U32 R15, RZ, RZ, 0x3f800000 ;  /* 0x3f800000ff0f7424 */ /* 0x000fe400078e00ff */
[----:B------:R-:W-:-:S07]  /*4b10*/  IMAD.MOV.U32 R24, RZ, RZ, RZ ;  /* 0x000000ffff187224 */ /* 0x000fce00078e00ff */
.L_x_18:
[----:B-1----:R-:W1:Y:S01]  /*4b20*/  S2R R3, SR_CgaCtaId ;  /* 0x0000000000037919 */ /* 0x002e620000008800 */
[----:B------:R-:W-:Y:S02]  /*4b30*/  LOP3.LUT R12, R20, 0x1, RZ, 0x3c, !PT ;  /* 0x00000001140c7812 */ /* 0x000fe400078e3cff */
[----:B------:R-:W-:-:S03]  /*4b40*/  MOV R2, 0x400 ;  /* 0x0000040000027802 */ /* 0x000fc60000000f00 */
[----:B------:R-:W-:Y:S01]  /*4b50*/  IMAD.U32 R21, R12, -0x80000000, RZ ;  /* 0x800000000c157824 */ /* 0x000fe200078e00ff */
[----:B-1----:R-:W-:-:S04]  /*4b60*/  LEA R2, R3, R2, 0x18 ;  /* 0x0000000203027211 */ /* 0x002fc800078ec0ff */
[----:B------:R-:W1:Y:S01]  /*4b70*/  SYNCS.PHASECHK.TRANS64.TRYWAIT P2, [R2+URZ+0x10], R21 ;  /* 0x00001015020075a7 */ /* 0x000e62000804017f */
[----:B------:R-:W-:Y:S02]  /*4b80*/  IMAD R10, R13, 0x2000, R2 ;  /* 0x000020000d0a7824 */ /* 0x000fe400078e0202 */
[----:B------:R-:W-:Y:S02]  /*4b90*/  VIADD R4, R2, 0x20400 ;  /* 0x0002040002047836 */ /* 0x000fe40000000000 */
[----:B------:R-:W-:-:S03]  /*4ba0*/  VIADD R3, R10, 0x10400 ;  /* 0x000104000a037836 */ /* 0x000fc60000000000 */
[----:B------:R-:W-:Y:S02]  /*4bb0*/  SHF.R.U32.HI R4, RZ, 0x4, R4 ;  /* 0x00000004ff047819 */ /* 0x000fe40000011604 */
[----:B------:R-:W-:Y:S02]  /*4bc0*/  SHF.R.U32.HI R3, RZ, 0x4, R3 ;  /* 0x00000004ff037819 */ /* 0x000fe40000011603 */
[----:B------:R-:W-:Y:S02]  /*4bd0*/  LOP3.LUT R6, R4, 0x3fc0, RZ, 0xc0, !PT ;  /* 0x00003fc004067812 */ /* 0x000fe400078ec0ff */
[----:B------:R-:W-:Y:S02]  /*4be0*/  LOP3.LUT R4, R3, 0x3fc0, RZ, 0xc0, !PT ;  /* 0x00003fc003047812 */ /* 0x000fe400078ec0ff */
[----:B------:R-:W-:Y:S02]  /*4bf0*/  LOP3.LUT R3, R6, 0x10000, RZ, 0xfc, !PT ;  /* 0x0001000006037812 */ /* 0x000fe400078efcff */
[----:B------:R-:W-:-:S02]  /*4c00*/  LOP3.LUT R4, R4, 0x10000, RZ, 0xfc, !PT ;  /* 0x0001000004047812 */ /* 0x000fc400078efcff */
[----:B------:R-:W-:Y:S02]  /*4c10*/  R2UR UR6, R3 ;  /* 0x00000000030672ca */ /* 0x000fe400000e0000 */
[----:B------:R-:W-:Y:S01]  /*4c20*/  R2UR UR4, R4 ;  /* 0x00000000040472ca */ /* 0x000fe200000e0000 */
[----:B-1----:R-:W-:-:S14]  /*4c30*/  @P2 BRA `(.L_x_14) ;  /* 0x00000000000c2947 */ /* 0x002fdc0003800000 */
[----:B------:R-:W-:-:S04]  /*4c40*/  IMAD.U32 R23, R12, -0x80000000, RZ ;  /* 0x800000000c177824 */ /* 0x000fc800078e00ff */
[----:B------:R-:W1:Y:S02]  /*4c50*/  SYNCS.PHASECHK.TRANS64.TRYWAIT P2, [R2+URZ+0x10], R23 ;  /* 0x00001017020075a7 */ /* 0x000e64000804017f */
[----:B-1----:R-:W-:Y:S05]  /*4c60*/  @!P2 BRA `(.L_x_15) ;  /* 0x000000500070a947 */ /* 0x002fea0003800000 */
.L_x_14:
[----:B------:R-:W-:Y:S01]  /*4c70*/  WARPGROUP.ARRIVE ;  /* 0x00000000000079c5 */ /* 0x000fe20000000000 */
[----:B------:R-:W-:Y:S01]  /*4c80*/  UMOV UR7, 0x40000040 ;  /* 0x4000004000077882 */ /* 0x000fe20000000000 */
[----:B------:R-:W-:Y:S01]  /*4c90*/  UMOV UR5, 0x40000040 ;  /* 0x4000004000057882 */ /* 0x000fe20000000000 */
[----:B------:R-:W-:Y:S01]  /*4ca0*/  LOP3.LUT R21, R3, 0x2, RZ, 0xfc, !PT ;  /* 0x0000000203157812 */ /* 0x000fe200078efcff */
[-C--:B------:R-:W-:Y:S01]  /*4cb0*/  FMUL R149, R149, R15.reuse ;  /* 0x0000000f95957220 */ /* 0x080fe20000400000 */
[----:B------:R-:W-:Y:S01]  /*4cc0*/  LOP3.LUT R6, R4, 0x2, RZ, 0xfc, !PT ;  /* 0x0000000204067812 */ /* 0x000fe200078efcff */
[----:B------:R-:W-:Y:S01]  /*4cd0*/  HGMMA.64x128x16.F32 R152, gdesc[UR4], RZ, !UPT ;  /* 0x01e00000049879f0 */ /* 0x000fe2000c7008ff */
[----:B------:R-:W-:Y:S01]  /*4ce0*/  R2UR UR6, R21 ;  /* 0x00000000150672ca */ /* 0x000fe200000e0000 */
[----:B------:R-:W-:Y:S01]  /*4cf0*/  UMOV UR7, 0x40000040 ;  /* 0x4000004000077882 */ /* 0x000fe20000000000 */
[----:B------:R-:W-:Y:S01]  /*4d00*/  R2UR UR4, R6 ;  /* 0x00000000060472ca */ /* 0x000fe200000e0000 */
[----:B------:R-:W-:Y:S01]  /*4d10*/  UMOV UR5, 0x40000040 ;  /* 0x4000004000057882 */ /* 0x000fe20000000000 */
[----:B------:R-:W-:Y:S01]  /*4d20*/  LOP3.LUT R21, R3, 0x4, RZ, 0xfc, !PT ;  /* 0x0000000403157812 */ /* 0x000fe200078efcff */
[-C--:B------:R-:W-:Y:S01]  /*4d30*/  FMUL R148, R148, R15.reuse ;  /* 0x0000000f94947220 */ /* 0x080fe20000400000 */
[----:B------:R-:W-:Y:S01]  /*4d40*/  LOP3.LUT R6, R4, 0x4, RZ, 0xfc, !PT ;  /* 0x0000000404067812 */ /* 0x000fe200078efcff */
[-C--:B------:R-:W-:Y:S01]  /*4d50*/  FMUL R145, R145, R15.reuse ;  /* 0x0000000f91917220 */ /* 0x080fe20000400000 */
        /* <DEDUP_REMOVED lines=60> */
[----:B------:R-:W-:Y:S01]  /*5120*/  FMUL R24, R24, R15 ;  /* 0x0000000f18187220 */ /* 0x000fe20000400000 */
        /* <DEDUP_REMOVED lines=38> */
[----:B------:R-:W-:Y:S01]  /*5390*/  HGMMA.64x128x16.F32 R152, gdesc[UR4], R152 ;  /* 0x01e00000049879f0 */ /* 0x000fe20008700898 */
        /* <DEDUP_REMOVED lines=107> */
[C---:B------:R-:W-:Y:S02]  /*5a50*/  VIADD R21, R3.reuse, 0xc04 ;  /* 0x00000c0403157836 */ /* 0x040fe40000000000 */
[C---:B------:R-:W-:Y:S02]  /*5a60*/  VIADD R6, R4.reuse, 0xc04 ;  /* 0x00000c0404067836 */ /* 0x040fe40000000000 */
[----:B------:R-:W-:Y:S02]  /*5a70*/  VIADD R3, R3, 0xc06 ;  /* 0x00000c0603037836 */ /* 0x000fe40000000000 */
[----:B------:R-:W-:-:S05]  /*5a80*/  VIADD R4, R4, 0xc06 ;  /* 0x00000c0604047836 */ /* 0x000fca0000000000 */
[----:B------:R-:W-:Y:S01]  /*5a90*/  HGMMA.64x128x16.F32 R152, gdesc[UR4], R152 ;  /* 0x01e00000049879f0 */ /* 0x000fe20008700898 */
[----:B------:R-:W-:Y:S01]  /*5aa0*/  R2UR UR6, R21 ;  /* 0x00000000150672ca */ /* 0x000fe200000e0000 */
[----:B------:R-:W-:Y:S01]  /*5ab0*/  UMOV UR7, 0x40000040 ;  /* 0x4000004000077882 */ /* 0x000fe20000000000 */
[----:B------:R-:W-:Y:S01]  /*5ac0*/  R2UR UR4, R6 ;  /* 0x00000000060472ca */ /* 0x000fe200000e0000 */
[----:B------:R-:W-:Y:S01]  /*5ad0*/  UMOV UR5, 0x40000040 ;  /* 0x4000004000057882 */ /* 0x000fe20000000000 */
[----:B------:R-:W-:-:S11]  /*5ae0*/  IMAD.U32 R21, R20, -0x80000000, RZ ;  /* 0x8000000014157824 */ /* 0x000fd600078e00ff */
[----:B------:R-:W-:Y:S01]  /*5af0*/  HGMMA.64x128x16.F32 R152, gdesc[UR4], R152 ;  /* 0x01e00000049879f0 */ /* 0x000fe20008700898 */
[----:B------:R-:W-:Y:S01]  /*5b00*/  R2UR UR6, R3 ;  /* 0x00000000030672ca */ /* 0x000fe200000e0000 */
[----:B------:R-:W-:Y:S01]  /*5b10*/  UMOV UR7, 0x40000040 ;  /* 0x4000004000077882 */ /* 0x000fe20000000000 */
[----:B------:R-:W-:Y:S01]  /*5b20*/  R2UR UR4, R4 ;  /* 0x00000000040472ca */ /* 0x000fe200000e0000 */
[----:B------:R-:W-:-:S12]  /*5b30*/  UMOV UR5, 0x40000040 ;  /* 0x4000004000057882 */ /* 0x000fd80000000000 */
[----:B------:R-:W-:Y:S01]  /*5b40*/  HGMMA.64x128x16.F32 R152, gdesc[UR4], R152, gsb0 ;  /* 0x01e00000049879f0 */ /* 0x000fe20008000898 */
[----:B------:R-:W2:Y:S02]  /*5b50*/  SYNCS.PHASECHK.TRANS64.TRYWAIT P2, [R2+URZ+0x20], R21 ;  /* 0x00002015020075a7 */ /* 0x000ea4000804017f */
[----:B--2---:R-:W-:Y:S05]  /*5b60*/  @P2 BRA `(.L_x_16) ;  /* 0x0000000000082947 */ /* 0x004fea0003800000 */
[----:B------:R-:W2:Y:S02]  /*5b70*/  SYNCS.PHASECHK.TRANS64.TRYWAIT P2, [R2+URZ+0x20], R21 ;  /* 0x00002015020075a7 */ /* 0x000ea4000804017f */
[----:B--2---:R-:W-:Y:S05]  /*5b80*/  @!P2 BRA `(.L_x_17) ;  /* 0x0000004000c0a947 */ /* 0x004fea0003800000 */
.L_x_16:
[----:B------:R-:W-:Y:S01]  /*5b90*/  VIADD R4, R10, 0x30400 ;  /* 0x000304000a047836 */ /* 0x000fe20000000000 */
[----:B------:R-:W-:Y:S01]  /*5ba0*/  IADD3 R3, R2, 0x400, RZ ;  /* 0x0000040002037810 */ /* 0x000fe20007ffe0ff */
[----:B------:R-:W-:Y:S01]  /*5bb0*/  WARPGROUP.ARRIVE ;  /* 0x00000000000079c5 */ /* 0x000fe20000000000 */
[----:B------:R-:W-:Y:S01]  /*5bc0*/  VOTEU.ANY UP0, P0 ;  /* 0x00000000003f7886 */ /* 0x000fe20000000100 */
[----:B------:R-:W-:Y:S01]  /*5bd0*/  UMOV UR7, 0x40000040 ;  /* 0x4000004000077882 */ /* 0x000fe20000000000 */
[----:B------:R-:W-:Y:S01]  /*5be0*/  SHF.R.U32.HI R3, RZ, 0x4, R3 ;  /* 0x00000004ff037819 */ /* 0x000fe20000011603 */
[----:B------:R-:W-:Y:S01]  /*5bf0*/  UMOV UR5, 0x40000040 ;  /* 0x4000004000057882 */ /* 0x000fe20000000000 */
[----:B------:R-:W-:Y:S01]  /*5c00*/  SHF.R.U32.HI R4, RZ, 0x4, R4 ;  /* 0x00000004ff047819 */ /* 0x000fe20000011604 */
[----:B------:R-:W-:Y:S01]  /*5c10*/  VIADD R218, R9, 0x30440 ;  /* 0x0003044009da7836 */ /* 0x000fe20000000000 */
[----:B------:R-:W-:Y:S01]  /*5c20*/  LOP3.LUT R3, R3, 0x3fc0, RZ, 0xc0, !PT ;  /* 0x00003fc003037812 */ /* 0x000fe200078ec0ff */
[----:B------:R-:W-:Y:S01]  /*5c30*/  VIADD R220, R9, 0x30420 ;  /* 0x0003042009dc7836 */ /* 0x000fe20000000000 */
[----:B------:R-:W-:Y:S01]  /*5c40*/  LOP3.LUT R4, R4, 0x3fc0, RZ, 0xc0, !PT ;  /* 0x00003fc004047812 */ /* 0x000fe200078ec0ff */
[----:B------:R-:W-:Y:S01]  /*5c50*/  VIADD R17, R17, 0x1 ;  /* 0x0000000111117836 */ /* 0x000fe20000000000 */
[----:B------:R-:W-:-:S02]  /*5c60*/  LOP3.LUT R3, R3, 0x4000000, RZ, 0xfc, !PT ;  /* 0x0400000003037812 */ /* 0x000fc400078efcff */
[----:B------:R-:W-:Y:S02]  /*5c70*/  LOP3.LUT R4, R4, 0x10000, RZ, 0xfc, !PT ;  /* 0x0001000004047812 */ /* 0x000fe400078efcff */
[C---:B------:R-:W-:Y:S01]  /*5c80*/  R2UR UR6, R3.reuse ;  /* 0x00000000030672ca */ /* 0x040fe200000e0000 */
[----:B------:R-:W-:Y:S01]  /*5c90*/  VIADD R6, R3, 0x80 ;  /* 0x0000008003067836 */ /* 0x000fe20000000000 */
[C---:B------:R-:W-:Y:S02]  /*5ca0*/  R2UR UR4, R4.reuse ;  /* 0x00000000040472ca */ /* 0x040fe400000e0000 */
[----:B------:R-:W-:Y:S02]  /*5cb0*/  LOP3.LUT R11, R4, 0x2, RZ, 0xfc, !PT ;  /* 0x00000002040b7812 */ /* 0x000fe400078efcff */
[----:B------:R-:W-:Y:S02]  /*5cc0*/  SHF.R.U32.HI R219, RZ, 0x3, R218 ;  /* 0x00000003ffdb7819 */ /* 0x000fe400000116da */
[----:B------:R-:W-:-:S02]  /*5cd0*/  SHF.R.U32.HI R221, RZ, 0x3, R220 ;  /* 0x00000003ffdd7819 */ /* 0x000fc400000116dc */
[----:B------:R-:W-:Y:S01]  /*5ce0*/  LOP3.LUT R218, R218, 0x70, R219, 0x78, !PT ;  /* 0x00000070dada7812 */ /* 0x000fe200078e78db */
[----:B------:R-:W-:Y:S01]  /*5cf0*/  IMAD.MOV.U32 R219, RZ, RZ, RZ ;  /* 0x000000ffffdb7224 */ /* 0x000fe200078e00ff */
[----:B------:R-:W-:Y:S01]  /*5d00*/  LOP3.LUT R220, R220, 0x70, R221, 0x78, !PT ;  /* 0x00000070dcdc7812 */ /* 0x000fe200078e78dd */
[----:B------:R-:W-:Y:S02]  /*5d10*/  IMAD.MOV.U32 R221, RZ, RZ, RZ ;  /* 0x000000ffffdd7224 */ /* 0x000fe400078e00ff */
[----:B------:R-:W-:Y:S01]  /*5d20*/  HGMMA.64x256x16.F32 R24, gdesc[UR4].tnspB, R24, UP0 ;  /* 0x43e00000041879f0 */ /* 0x000fe2000bf00818 */
[----:B------:R-:W-:Y:S01]  /*5d30*/  R2UR UR6, R6 ;  /* 0x00000000060672ca */ /* 0x000fe200000e0000 */
[----:B------:R-:W-:Y:S01]  /*5d40*/  UMOV UR7, 0x40000040 ;  /* 0x4000004000077882 */ /* 0x000fe20000000000 */
[----:B------:R-:W-:Y:S01]  /*5d50*/  R2UR UR4, R11 ;  /* 0x000000000b0472ca */ /* 0x000fe200000e0000 */
[----:B------:R-:W-:Y:S01]  /*5d60*/  UMOV UR5, 0x40000040 ;  /* 0x4000004000057882 */ /* 0x000fe20000000000 */
[----:B------:R-:W-:Y:S01]  /*5d70*/  VIADD R6, R3, 0x100 ;  /* 0x0000010003067836 */ /* 0x000fe20000000000 */
[----:B------:R-:W-:-:S15]  /*5d80*/  LOP3.LUT R11, R4, 0x4, RZ, 0xfc, !PT ;  /* 0x00000004040b7812 */ /* 0x000fde00078efcff */
[----:B------:R-:W-:-:S07]  /*5d90*/  NOP ;  /* 0x0000000000007918 */ /* 0x000fce0000000000 */
[----:B------:R-:W-:Y:S01]  /*5da0*/  HGMMA.64x256x16.F32 R24, gdesc[UR4].tnspB, R24 ;  /* 0x43e00000041879f0 */ /* 0x000fe20008700818 */
        /* <DEDUP_REMOVED lines=12> */
[----:B------:R-:W-:Y:S02]  /*5e70*/  VIADD R6, R3, 0x200 ;  /* 0x0000020003067836 */ /* 0x000fe40000000000 */
[----:B------:R-:W-:-:S15]  /*5e80*/  VIADD R11, R4, 0x400 ;  /* 0x00000400040b7836 */ /* 0x000fde0000000000 */
[----:B------:R-:W-:-:S06]  /*5e90*/  NOP ;  /* 0x0000000000007918 */ /* 0x000fcc0000000000 */
[----:B------:R-:W-:Y:S01]  /*5ea0*/  HGMMA.64x256x16.F32 R24, gdesc[UR4].tnspB, R24 ;  /* 0x43e00000041879f0 */ /* 0x000fe20008700818 */
[----:B------:R-:W-:Y:S01]  /*5eb0*/  R2UR UR6, R6 ;  /* 0x00000000060672ca */ /* 0x000fe200000e0000 */
[----:B------:R-:W-:Y:S01]  /*5ec0*/  UMOV UR7, 0x40000040 ;  /* 0x4000004000077882 */ /* 0x000fe20000000000 */
[----:B------:R-:W-:Y:S01]  /*5ed0*/  R2UR UR4, R11 ;  /* 0x000000000b0472ca */ /* 0x000fe200000e0000 */
[----:B------:R-:W-:Y:S01]  /*5ee0*/  UMOV UR5, 0x40000040 ;  /* 0x4000004000057882 */ /* 0x000fe20000000000 */
[----:B------:R-:W-:Y:S01]  /*5ef0*/  VIADD R6, R3, 0x280 ;  /* 0x0000028003067836 */ /* 0x000fe20000000000 */
[----:B------:R-:W-:-:S15]  /*5f00*/  IADD3 R11, R4, 0x402, RZ ;  /* 0x00000402040b7810 */ /* 0x000fde0007ffe0ff */
[----:B------:R-:W-:-:S07]  /*5f10*/  NOP ;  /* 0x0000000000007918 */ /* 0x000fce0000000000 */
[----:B------:R-:W-:Y:S01]  /*5f20*/  HGMMA.64x256x16.F32 R24, gdesc[UR4].tnspB, R24 ;  /* 0x43e00000041879f0 */ /* 0x000fe20008700818 */
[----:B------:R-:W-:Y:S01]  /*5f30*/  R2UR UR6, R6 ;  /* 0x00000000060672ca */ /* 0x000fe200000e0000 */
[----:B------:R-:W-:Y:S01]  /*5f40*/  UMOV UR7, 0x40000040 ;  /* 0x4000004000077882 */ /* 0x000fe20000000000 */
[----:B------:R-:W-:Y:S01]  /*5f50*/  R2UR UR4, R11 ;  /* 0x000000000b0472ca */ /* 0x000fe200000e0000 */
[----:B------:R-:W-:Y:S01]  /*5f60*/  UMOV UR5, 0x40000040 ;  /* 0x4000004000057882 */ /* 0x000fe20000000000 */
[C---:B------:R-:W-:Y:S02]  /*5f70*/  VIADD R6, R3.reuse, 0x300 ;  /* 0x0000030003067836 */ /* 0x040fe40000000000 */
[C---:B------:R-:W-:Y:S02]  /*5f80*/  VIADD R11, R4.reuse, 0x404 ;  /* 0x00000404040b7836 */ /* 0x040fe40000000000 */
[----:B------:R-:W-:Y:S02]  /*5f90*/  VIADD R3, R3, 0x380 ;  /* 0x0000038003037836 */ /* 0x000fe40000000000 */
[----:B------:R-:W-:-:S15]  /*5fa0*/  VIADD R4, R4, 0x406 ;  /* 0x0000040604047836 */ /* 0x000fde0000000000 */
[----:B------:R-:W-:Y:S02]  /*5fb0*/  NOP ;  /* 0x0000000000007918 */ /* 0x000fe40000000000 */
[----:B------:R-:W-:Y:S01]  /*5fc0*/  HGMMA.64x256x16.F32 R24, gdesc[UR4].tnspB, R24 ;  /* 0x43e00000041879f0 */ /* 0x000fe20008700818 */
[----:B------:R-:W-:Y:S01]  /*5fd0*/  R2UR UR6, R6 ;  /* 0x00000000060672ca */ /* 0x000fe200000e0000 */
[----:B------:R-:W-:Y:S01]  /*5fe0*/  UMOV UR7, 0x40000040 ;  /* 0x4000004000077882 */ /* 0x000fe20000000000 */
[----:B------:R-:W-:Y:S01]  /*5ff0*/  R2UR UR4, R11 ;  /* 0x000000000b0472ca */ /* 0x000fe200000e0000 */
[----:B------:R-:W-:-:S15]  /*6000*/  UMOV UR5, 0x40000040 ;  /* 0x4000004000057882 */ /* 0x000fde0000000000 */
[----:B------:R-:W-:-:S09]  /*6010*/  NOP ;  /* 0x0000000000007918 */ /* 0x000fd20000000000 */
[----:B------:R-:W-:Y:S01]  /*6020*/  HGMMA.64x256x16.F32 R24, gdesc[UR4].tnspB, R24 ;  /* 0x43e00000041879f0 */ /* 0x000fe20008700818 */
[----:B------:R-:W-:Y:S01]  /*6030*/  R2UR UR6, R3 ;  /* 0x00000000030672ca */ /* 0x000fe200000e0000 */
[----:B------:R-:W-:Y:S01]  /*6040*/  UMOV UR7, 0x40000040 ;  /* 0x4000004000077882 */ /* 0x000fe20000000000 */
[----:B------:R-:W-:Y:S01]  /*6050*/  R2UR UR4, R4 ;  /* 0x00000000040472ca */ /* 0x000fe200000e0000 */
[----:B------:R-:W-:-:S15]  /*6060*/  UMOV UR5, 0x40000040 ;  /* 0x4000004000057882 */ /* 0x000fde0000000000 */
[----:B------:R-:W-:-:S09]  /*6070*/  NOP ;  /* 0x0000000000007918 */ /* 0x000fd20000000000 */
[----:B------:R-:W-:Y:S03]  /*6080*/  HGMMA.64x256x16.F32 R24, gdesc[UR4].tnspB, R24, gsb0 ;  /* 0x43e00000041879f0 */ /* 0x000fe60008000818 */
[----:B------:R-:W-:Y:S02]  /*6090*/  WARPGROUP.DEPBAR.LE gsb0, 0x1 ;  /* 0x00008000000079c5 */ /* 0x000fe40000010100 */
        /* <DEDUP_REMOVED lines=17> */
[----:B--2---:R-:W-:Y:S02]  /*61b0*/  FMNMX R21, R158, R166, !PT ;  /* 0x000000a69e157209 */ /* 0x004fe40007800000 */
        /* <DEDUP_REMOVED lines=45> */
[----:B------:R-:W2:Y:S01]  /*6490*/  LDC R3, c[0x0][0x480] ;  /* 0x00012000ff037b82 */ /* 0x000ea20000000800 */
[----:B------:R-:W3:Y:S01]  /*64a0*/  SHFL.BFLY PT, R6, R21, 0x2, 0x1f ;  /* 0x0c401f0015067f89 */ /* 0x000ee200000e0000 */
[----:B------:R-:W-:-:S05]  /*64b0*/  FMNMX R11, R4, R19, !PT ;  /* 0x00000013040b7209 */ /* 0x000fca0007800000 */
[----:B------:R-:W4:Y:S01]  /*64c0*/  SHFL.BFLY PT, R4, R11, 0x2, 0x1f ;  /* 0x0c401f000b047f89 */ /* 0x000f2200000e0000 */
[----:B-1-3--:R-:W-:Y:S02]  /*64d0*/  FMNMX R23, R21, R6, !PT ;  /* 0x0000000615177209 */ /* 0x00afe40007800000 */
[----:B------:R-:W-:-:S03]  /*64e0*/  SHF.R.U32.HI R21, RZ, 0x3, R16 ;  /* 0x00000003ff157819 */ /* 0x000fc60000011610 */
[----:B------:R-:W1:Y:S01]  /*64f0*/  SHFL.BFLY PT, R6, R23, 0x1, 0x1f ;  /* 0x0c201f0017067f89 */ /* 0x000e6200000e0000 */
[----:B----4-:R-:W-:-:S05]  /*6500*/  FMNMX R15, R11, R4, !PT ;  /* 0x000000040b0f7209 */ /* 0x010fca0007800000 */
[----:B------:R-:W3:Y:S01]  /*6510*/  SHFL.BFLY PT, R4, R15, 0x1, 0x1f ;  /* 0x0c201f000f047f89 */ /* 0x000ee200000e0000 */
[----:B-1----:R-:W-:-:S04]  /*6520*/  FMNMX R6, R23, R6, !PT ;  /* 0x0000000617067209 */ /* 0x002fc80007800000 */
[C---:B------:R-:W-:Y:S02]  /*6530*/  FSETP.NEU.AND P2, PT, R6.reuse, -INF , PT ;  /* 0xff8000000600780b */ /* 0x040fe40003f4d000 */
[----:B---3--:R-:W-:Y:S02]  /*6540*/  FMNMX R4, R15, R4, !PT ;  /* 0x000000040f047209 */ /* 0x008fe40007800000 */
[----:B------:R-:W-:Y:S02]  /*6550*/  FSEL R222, R6, RZ, P2 ;  /* 0x000000ff06de7208 */ /* 0x000fe40001000000 */
[----:B------:R-:W-:-:S03]  /*6560*/  FSETP.NEU.AND P0, PT, R4, -INF , PT ;  /* 0xff8000000400780b */ /* 0x000fc60003f0d000 */
[----:B------:R-:W-:Y:S01]  /*6570*/  FADD R18, -R222, R18 ;  /* 0x00000012de127221 */ /* 0x000fe20000000100 */
[----:B------:R-:W-:Y:S01]  /*6580*/  FSEL R20, R4, RZ, P0 ;  /* 0x000000ff04147208 */ /* 0x000fe20000000000 */
[-C--:B--2---:R-:W-:Y:S02]  /*6590*/  FMUL R222, R222, R3.reuse ;  /* 0x00000003dede7220 */ /* 0x084fe40000400000 */
[-C--:B------:R-:W-:Y:S02]  /*65a0*/  FMUL R11, R18, R3.reuse ;  /* 0x00000003120b7220 */ /* 0x080fe40000400000 */
[CC--:B------:R-:W-:Y:S01]  /*65b0*/  FMUL R18, R20.reuse, R3.reuse ;  /* 0x0000000314127220 */ /* 0x0c0fe20000400000 */
[----:B------:R-:W-:Y:S01]  /*65c0*/  FADD R22, -R20, R19 ;  /* 0x0000001314167221 */ /* 0x000fe20000000100 */
[-CC-:B------:R-:W-:Y:S01]  /*65d0*/  FFMA R154, R154, R3.reuse, -R222.reuse ;  /* 0x000000039a9a7223 */ /* 0x180fe200000008de */
[-C--:B------:R-:W-:Y:S01]  /*65e0*/  FFMA R155, R155, R3.reuse, -R222 ;  /* 0x000000039b9b7223 */ /* 0x080fe200000008de */
[-CC-:B------:R-:W-:Y:S01]  /*65f0*/  FFMA R152, R152, R3.reuse, -R18.reuse ;  /* 0x0000000398987223 */ /* 0x180fe20000000812 */
[-C--:B------:R-:W-:Y:S01]  /*6600*/  FMUL R22, R22, R3.reuse ;  /* 0x0000000316167220 */ /* 0x080fe20000400000 */
[-CC-:B------:R-:W-:Y:S01]  /*6610*/  FFMA R153, R153, R3.reuse, -R18.reuse ;  /* 0x0000000399997223 */ /* 0x180fe20000000812 */
[----:B------:R-:W-:Y:S01]  /*6620*/  MUFU.EX2 R11, R11 ;  /* 0x0000000b000b7308 */ /* 0x000fe20000000800 */
[-C--:B------:R-:W-:Y:S01]  /*6630*/  FFMA R156, R156, R3.reuse, -R18 ;  /* 0x000000039c9c7223 */ /* 0x080fe20000000812 */
[-C--:B------:R-:W-:Y:S01]  /*6640*/  FFMA R158, R158, R3.reuse, -R222 ;  /* 0x000000039e9e7223 */ /* 0x080fe200000008de */
[-C--:B------:R-:W-:Y:S01]  /*6650*/  FFMA R157, R157, R3.reuse, -R18 ;  /* 0x000000039d9d7223 */ /* 0x080fe20000000812 */
[-C--:B------:R-:W-:Y:S01]  /*6660*/  FFMA R159, R159, R3.reuse, -R222 ;  /* 0x000000039f9f7223 */ /* 0x080fe200000008de */
[-CC-:B------:R-:W-:Y:S01]  /*6670*/  FFMA R160, R160, R3.reuse, -R18.reuse ;  /* 0x00000003a0a07223 */ /* 0x180fe20000000812 */
[-CC-:B------:R-:W-:Y:S01]  /*6680*/  FFMA R161, R161, R3.reuse, -R18.reuse ;  /* 0x00000003a1a17223 */ /* 0x180fe20000000812 */
[-CC-:B------:R-:W-:Y:S01]  /*6690*/  FFMA R164, R164, R3.reuse, -R18.reuse ;  /* 0x00000003a4a47223 */ /* 0x180fe20000000812 */
[----:B------:R-:W-:Y:S01]  /*66a0*/  MUFU.EX2 R15, R22 ;  /* 0x00000016000f7308 */ /* 0x000fe20000000800 */
[-CC-:B------:R-:W-:Y:S01]  /*66b0*/  FFMA R165, R165, R3.reuse, -R18.reuse ;  /* 0x00000003a5a57223 */ /* 0x180fe20000000812 */
[-CC-:B------:R-:W-:Y:S01]  /*66c0*/  FFMA R168, R168, R3.reuse, -R18.reuse ;  /* 0x00000003a8a87223 */ /* 0x180fe20000000812 */
[-CC-:B------:R-:W-:Y:S01]  /*66d0*/  FFMA R169, R169, R3.reuse, -R18.reuse ;  /* 0x00000003a9a97223 */ /* 0x180fe20000000812 */
[-CC-:B------:R-:W-:Y:S01]  /*66e0*/  FFMA R172, R172, R3.reuse, -R18.reuse ;  /* 0x00000003acac7223 */ /* 0x180fe20000000812 */
[-CC-:B------:R-:W-:Y:S01]  /*66f0*/  FFMA R173, R173, R3.reuse, -R18.reuse ;  /* 0x00000003adad7223 */ /* 0x180fe20000000812 */
[-CC-:B------:R-:W-:Y:S01]  /*6700*/  FFMA R176, R176, R3.reuse, -R18.reuse ;  /* 0x00000003b0b07223 */ /* 0x180fe20000000812 */
[-CC-:B------:R-:W-:Y:S01]  /*6710*/  FFMA R177, R177, R3.reuse, -R18.reuse ;  /* 0x00000003b1b17223 */ /* 0x180fe20000000812 */
[----:B------:R-:W1:Y:S01]  /*6720*/  MUFU.EX2 R152, R152 ;  /* 0x0000009800987308 */ /* 0x000e620000000800 */
[-CC-:B------:R-:W-:Y:S01]  /*6730*/  FFMA R180, R180, R3.reuse, -R18.reuse ;  /* 0x00000003b4b47223 */ /* 0x180fe20000000812 */
[-CC-:B------:R-:W-:Y:S01]  /*6740*/  FFMA R181, R181, R3.reuse, -R18.reuse ;  /* 0x00000003b5b57223 */ /* 0x180fe20000000812 */
[-CC-:B------:R-:W-:Y:S01]  /*6750*/  FFMA R184, R184, R3.reuse, -R18.reuse ;  /* 0x00000003b8b87223 */ /* 0x180fe20000000812 */
[-CC-:B------:R-:W-:Y:S01]  /*6760*/  FFMA R185, R185, R3.reuse, -R18.reuse ;  /* 0x00000003b9b97223 */ /* 0x180fe20000000812 */
[-CC-:B------:R-:W-:Y:S01]  /*6770*/  FFMA R188, R188, R3.reuse, -R18.reuse ;  /* 0x00000003bcbc7223 */ /* 0x180fe20000000812 */
[-CC-:B------:R-:W-:Y:S01]  /*6780*/  FFMA R189, R189, R3.reuse, -R18.reuse ;  /* 0x00000003bdbd7223 */ /* 0x180fe20000000812 */
[-CC-:B------:R-:W-:Y:S01]  /*6790*/  FFMA R192, R192, R3.reuse, -R18.reuse ;  /* 0x00000003c0c07223 */ /* 0x180fe20000000812 */
[----:B------:R-:W2:Y:S01]  /*67a0*/  MUFU.EX2 R154, R154 ;  /* 0x0000009a009a7308 */ /* 0x000ea20000000800 */
[-CC-:B------:R-:W-:Y:S01]  /*67b0*/  FFMA R193, R193, R3.reuse, -R18.reuse ;  /* 0x00000003c1c17223 */ /* 0x180fe20000000812 */
[-CC-:B------:R-:W-:Y:S01]  /*67c0*/  FFMA R196, R196, R3.reuse, -R18.reuse ;  /* 0x00000003c4c47223 */ /* 0x180fe20000000812 */
[-CC-:B------:R-:W-:Y:S01]  /*67d0*/  FFMA R197, R197, R3.reuse, -R18.reuse ;  /* 0x00000003c5c57223 */ /* 0x180fe20000000812 */
[-CC-:B------:R-:W-:Y:S01]  /*67e0*/  FFMA R200, R200, R3.reuse, -R18.reuse ;  /* 0x00000003c8c87223 */ /* 0x180fe20000000812 */
[-CC-:B------:R-:W-:Y:S01]  /*67f0*/  FFMA R201, R201, R3.reuse, -R18.reuse ;  /* 0x00000003c9c97223 */ /* 0x180fe20000000812 */
[-CC-:B------:R-:W-:Y:S01]  /*6800*/  FFMA R204, R204, R3.reuse, -R18.reuse ;  /* 0x00000003cccc7223 */ /* 0x180fe20000000812 */
[-CC-:B------:R-:W-:Y:S01]  /*6810*/  FFMA R205, R205, R3.reuse, -R18.reuse ;  /* 0x00000003cdcd7223 */ /* 0x180fe20000000812 */
[----:B------:R-:W3:Y:S01]  /*6820*/  MUFU.EX2 R153, R153 ;  /* 0x0000009900997308 */ /* 0x000ee20000000800 */
[-CC-:B------:R-:W-:Y:S01]  /*6830*/  FFMA R208, R208, R3.reuse, -R18.reuse ;  /* 0x00000003d0d07223 */ /* 0x180fe20000000812 */
[-CC-:B------:R-:W-:Y:S01]  /*6840*/  FFMA R209, R209, R3.reuse, -R18.reuse ;  /* 0x00000003d1d17223 */ /* 0x180fe20000000812 */
[-CC-:B------:R-:W-:Y:S01]  /*6850*/  FFMA R212, R212, R3.reuse, -R18.reuse ;  /* 0x00000003d4d47223 */ /* 0x180fe20000000812 */
[-C--:B------:R-:W-:Y:S01]  /*6860*/  FFMA R213, R213, R3.reuse, -R18 ;  /* 0x00000003d5d57223 */ /* 0x080fe20000000812 */
[-CC-:B------:R-:W-:Y:S01]  /*6870*/  FFMA R162, R162, R3.reuse, -R222.reuse ;  /* 0x00000003a2a27223 */ /* 0x180fe200000008de */
[----:B------:R-:W4:Y:S01]  /*6880*/  S2R R18, SR_TID.X ;  /* 0x0000000000127919 */ /* 0x000f220000002100 */
[----:B------:R-:W-:Y:S01]  /*6890*/  FFMA R163, R163, R3, -R222 ;  /* 0x00000003a3a37223 */ /* 0x000fe200000008de */
[----:B------:R-:W5:Y:S01]  /*68a0*/  MUFU.EX2 R155, R155 ;  /* 0x0000009b009b7308 */ /* 0x000f620000000800 */
[----:B-1----:R-:W-:Y:S01]  /*68b0*/  FFMA R224, R15, R7, R152 ;  /* 0x000000070fe07223 */ /* 0x002fe20000000098 */
[----:B--2---:R-:W-:Y:S01]  /*68c0*/  FFMA R226, R11, R5, R154 ;  /* 0x000000050be27223 */ /* 0x004fe2000000009a */
[-CC-:B------:R-:W-:Y:S01]  /*68d0*/  FFMA R166, R166, R3.reuse, -R222.reuse ;  /* 0x00000003a6a67223 */ /* 0x180fe200000008de */
[-CC-:B------:R-:W-:Y:S01]  /*68e0*/  FFMA R167, R167, R3.reuse, -R222.reuse ;  /* 0x00000003a7a77223 */ /* 0x180fe200000008de */
[-CC-:B------:R-:W-:Y:S01]  /*68f0*/  FFMA R170, R170, R3.reuse, -R222.reuse ;  /* 0x00000003aaaa7223 */ /* 0x180fe200000008de */
[-CC-:B------:R-:W-:Y:S01]  /*6900*/  FFMA R171, R171, R3.reuse, -R222.reuse ;  /* 0x00000003abab7223 */ /* 0x180fe200000008de */
[-C--:B------:R-:W-:Y:S01]  /*6910*/  FFMA R174, R174, R3.reuse, -R222 ;  /* 0x00000003aeae7223 */ /* 0x080fe200000008de */
[----:B------:R-:W1:Y:S01]  /*6920*/  MUFU.EX2 R156, R156 ;  /* 0x0000009c009c7308 */ /* 0x000e620000000800 */
[C---:B---3--:R-:W-:Y:S01]  /*6930*/  FADD R5, R153.reuse, R224 ;  /* 0x000000e099057221 */ /* 0x048fe20000000000 */
[----:B------:R-:W-:Y:S01]  /*6940*/  F2FP.F16.F32.PACK_AB R152, R153, R152 ;  /* 0x000000989998723e */ /* 0x000fe200000000ff */
[-CC-:B------:R-:W-:Y:S01]  /*6950*/  FFMA R175, R175, R3.reuse, -R222.reuse ;  /* 0x00000003afaf7223 */ /* 0x180fe200000008de */
[----:B------:R-:W-:Y:S01]  /*6960*/  LOP3.LUT R20, R16, 0x70, R21, 0x78, !PT ;  /* 0x0000007010147812 */ /* 0x000fe200078e7815 */
[-CC-:B------:R-:W-:Y:S01]  /*6970*/  FFMA R178, R178, R3.reuse, -R222.reuse ;  /* 0x00000003b2b27223 */ /* 0x180fe200000008de */
[----:B------:R-:W-:Y:S01]  /*6980*/  MOV R21, RZ ;  /* 0x000000ff00157202 */ /* 0x000fe20000000f00 */
[-C--:B------:R-:W-:Y:S01]  /*6990*/  FFMA R179, R179, R3.reuse, -R222 ;  /* 0x00000003b3b37223 */ /* 0x080fe200000008de */
[----:B------:R-:W2:Y:S01]  /*69a0*/  MUFU.EX2 R158, R158 ;  /* 0x0000009e009e7308 */ /* 0x000ea20000000800 */
[C---:B-----5:R-:W-:Y:S01]  /*69b0*/  FADD R7, R155.reuse, R226 ;  /* 0x000000e29b077221 */ /* 0x060fe20000000000 */
[----:B------:R-:W-:Y:S01]  /*69c0*/  F2FP.F16.F32.PACK_AB R153, R155, R154 ;  /* 0x0000009a9b99723e */ /* 0x000fe200000000ff */
[--C-:B------:R-:W-:Y:S01]  /*69d0*/  FFMA R182, R182, R3, -R222.reuse ;  /* 0x00000003b6b67223 */ /* 0x100fe200000008de */
[----:B------:R-:W-:Y:S01]  /*69e0*/  MOV R223, R20 ;  /* 0x0000001400df7202 */ /* 0x000fe20000000f00 */
[-CC-:B------:R-:W-:Y:S01]  /*69f0*/  FFMA R183, R183, R3.reuse, -R222.reuse ;  /* 0x00000003b7b77223 */ /* 0x180fe200000008de */
[-CC-:B------:R-:W-:Y:S01]  /*6a00*/  FFMA R186, R186, R3.reuse, -R222.reuse ;  /* 0x00000003baba7223 */ /* 0x180fe200000008de */
[-CC-:B------:R-:W-:Y:S01]  /*6a10*/  FFMA R187, R187, R3.reuse, -R222.reuse ;  /* 0x00000003bbbb7223 */ /* 0x180fe200000008de */
[----:B------:R-:W3:Y:S01]  /*6a20*/  MUFU.EX2 R157, R157 ;  /* 0x0000009d009d7308 */ /* 0x000ee20000000800 */
[----:B-1----:R-:W-:Y:S01]  /*6a30*/  FADD R224, R156, R5 ;  /* 0x000000059ce07221 */ /* 0x002fe20000000000 */
[-CC-:B------:R-:W-:Y:S01]  /*6a40*/  FFMA R190, R190, R3.reuse, -R222.reuse ;  /* 0x00000003bebe7223 */ /* 0x180fe200000008de */
[-CC-:B------:R-:W-:Y:S01]  /*6a50*/  FFMA R191, R191, R3.reuse, -R222.reuse ;  /* 0x00000003bfbf7223 */ /* 0x180fe200000008de */
[-CC-:B------:R-:W-:Y:S01]  /*6a60*/  FFMA R194, R194, R3.reuse, -R222.reuse ;  /* 0x00000003c2c27223 */ /* 0x180fe200000008de */
[-CC-:B------:R-:W-:Y:S01]  /*6a70*/  FFMA R195, R195, R3.reuse, -R222.reuse ;  /* 0x00000003c3c37223 */ /* 0x180fe200000008de */
[----:B----4-:R-:W-:Y:S01]  /*6a80*/  LOP3.LUT P0, RZ, R18, 0x1f, RZ, 0xc0, !PT ;  /* 0x0000001f12ff7812 */ /* 0x010fe2000780c0ff */
[-CC-:B------:R-:W-:Y:S01]  /*6a90*/  FFMA R198, R198, R3.reuse, -R222.reuse ;  /* 0x00000003c6c67223 */ /* 0x180fe200000008de */
[----:B------:R-:W1:Y:S01]  /*6aa0*/  MUFU.EX2 R159, R159 ;  /* 0x0000009f009f7308 */ /* 0x000e620000000800 */
[----:B--2---:R-:W-:Y:S01]  /*6ab0*/  FADD R226, R158, R7 ;  /* 0x000000079ee27221 */ /* 0x004fe20000000000 */
[----:B------:R-:W-:Y:S01]  /*6ac0*/  IADD3 R18, P2, R20, 0x4000, RZ ;  /* 0x0000400014127810 */ /* 0x000fe20007f5e0ff */
[-CC-:B------:R-:W-:Y:S01]  /*6ad0*/  FFMA R199, R199, R3.reuse, -R222.reuse ;  /* 0x00000003c7c77223 */ /* 0x180fe200000008de */
[----:B------:R-:W-:Y:S01]  /*6ae0*/  IADD3 R20, P3, R218, 0x4000, RZ ;  /* 0x00004000da147810 */ /* 0x000fe20007f7e0ff */
[-CC-:B------:R-:W-:Y:S01]  /*6af0*/  FFMA R202, R202, R3.reuse, -R222.reuse ;  /* 0x00000003caca7223 */ /* 0x180fe200000008de */
[-CC-:B------:R-:W-:Y:S01]  /*6b00*/  FFMA R203, R203, R3.reuse, -R222.reuse ;  /* 0x00000003cbcb7223 */ /* 0x180fe200000008de */
[----:B------:R-:W-:Y:S01]  /*6b10*/  FFMA R207, R207, R3, -R222 ;  /* 0x00000003cfcf7223 */ /* 0x000fe200000008de */
[----:B------:R-:W2:Y:S01]  /*6b20*/  MUFU.EX2 R160, R160 ;  /* 0x000000a000a07308 */ /* 0x000ea20000000800 */
[C---:B---3--:R-:W-:Y:S01]  /*6b30*/  FADD R5, R157.reuse, R224 ;  /* 0x000000e09d057221 */ /* 0x048fe20000000000 */
[----:B------:R-:W-:Y:S01]  /*6b40*/  F2FP.F16.F32.PACK_AB R154, R157, R156 ;  /* 0x0000009c9d9a723e */ /* 0x000fe200000000ff */
[----:B------:R-:W-:-:S02]  /*6b50*/  IMAD.X R21, RZ, RZ, RZ, P3 ;  /* 0x000000ffff157224 */ /* 0x000fc400018e06ff */
[-CC-:B------:R-:W-:Y:S01]  /*6b60*/  FFMA R206, R206, R3.reuse, -R222.reuse ;  /* 0x00000003cece7223 */ /* 0x180fe200000008de */
[----:B------:R-:W-:Y:S02]  /*6b70*/  VIADD R22, R9, 0x30460 ;  /* 0x0003046009167836 */ /* 0x000fe40000000000 */
[-CC-:B------:R-:W-:Y:S01]  /*6b80*/  FFMA R215, R215, R3.reuse, -R222.reuse ;  /* 0x00000003d7d77223 */ /* 0x180fe200000008de */
[-C--:B------:R-:W-:Y:S01]  /*6b90*/  FFMA R214, R214, R3.reuse, -R222 ;  /* 0x00000003d6d67223 */ /* 0x080fe200000008de */
[----:B------:R-:W3:Y:S01]  /*6ba0*/  MUFU.EX2 R162, R162 ;  /* 0x000000a200a27308 */ /* 0x000ee20000000800 */
[C---:B-1----:R-:W-:Y:S01]  /*6bb0*/  FADD R7, R159.reuse, R226 ;  /* 0x000000e29f077221 */ /* 0x042fe20000000000 */
[----:B------:R-:W-:Y:S01]  /*6bc0*/  F2FP.F16.F32.PACK_AB R155, R159, R158 ;  /* 0x0000009e9f9b723e */ /* 0x000fe200000000ff */
[----:B------:R-:W-:Y:S01]  /*6bd0*/  FFMA R211, R211, R3, -R222 ;  /* 0x00000003d3d37223 */ /* 0x000fe200000008de */
[----:B------:R-:W-:Y:S01]  /*6be0*/  MOV R20, R20 ;  /* 0x0000001400147202 */ /* 0x000fe20000000f00 */
[----:B------:R-:W-:-:S02]  /*6bf0*/  @!P0 IMAD.MOV.U32 R21, RZ, RZ, 0x1 ;  /* 0x00000001ff158424 */ /* 0x000fc400078e00ff */
[----:B------:R-:W-:Y:S01]  /*6c00*/  FFMA R210, R210, R3, -R222 ;  /* 0x00000003d2d27223 */ /* 0x000fe200000008de */
[----:B------:R-:W-:Y:S01]  /*6c10*/  IMAD.X R19, RZ, RZ, RZ, P2 ;  /* 0x000000ffff137224 */ /* 0x000fe200010e06ff */
[----:B------:R-:W1:Y:S01]  /*6c20*/  MUFU.EX2 R161, R161 ;  /* 0x000000a100a17308 */ /* 0x000e620000000800 */
[----:B--2---:R-:W-:Y:S01]  /*6c30*/  FADD R156, R160, R5 ;  /* 0x00000005a09c7221 */ /* 0x004fe20000000000 */
[----:B------:R2:W-:Y:S01]  /*6c40*/  @!P0 SYNCS.ARRIVE.TRANS64.ART0 RZ, [R2+URZ+0x18], R21 ;  /* 0x0000181502ff89a7 */ /* 0x0005e2000850003f */
[----:B------:R-:W-:Y:S02]  /*6c50*/  WARPGROUP.DEPBAR.LE gsb0, 0x0 ;  /* 0x00008000000079c5 */ /* 0x000fe40000010000 */
[----:B------:R-:W-:Y:S02]  /*6c60*/  IADD3 R216, P2, R220, 0x4000, RZ ;  /* 0x00004000dcd87810 */ /* 0x000fe40007f5e0ff */
[----:B------:R-:W-:Y:S01]  /*6c70*/  SHF.R.U32.HI R23, RZ, 0x3, R22 ;  /* 0x00000003ff177819 */ /* 0x000fe20000011616 */
[----:B------:R-:W4:Y:S01]  /*6c80*/  MUFU.EX2 R163, R163 ;  /* 0x000000a300a37308 */ /* 0x000f220000000800 */
[----:B---3--:R-:W-:Y:S01]  /*6c90*/  FADD R158, R162, R7 ;  /* 0x00000007a29e7221 */ /* 0x008fe20000000000 */
[----:B------:R-:W-:Y:S01]  /*6ca0*/  IMAD.X R217, RZ, RZ, RZ, P2 ;  /* 0x000000ffffd97224 */ /* 0x000fe200010e06ff */
[----:B------:R-:W-:Y:S01]  /*6cb0*/  LOP3.LUT R22, R22, 0x70, R23, 0x78, !PT ;  /* 0x0000007016167812 */ /* 0x000fe200078e7817 */
[----:B--2---:R-:W-:Y:S01]  /*6cc0*/  @!P0 IMAD.MOV.U32 R21, RZ, RZ, 0x1 ;  /* 0x00000001ff158424 */ /* 0x004fe200078e00ff */
[----:B------:R-:W-:-:S02]  /*6cd0*/  MOV R18, R18 ;  /* 0x0000001200127202 */ /* 0x000fc40000000f00 */
[----:B------:R-:W-:Y:S01]  /*6ce0*/  MOV R19, R216 ;  /* 0x000000d800137202 */ /* 0x000fe20000000f00 */
[----:B------:R-:W2:Y:S01]  /*6cf0*/  MUFU.EX2 R164, R164 ;  /* 0x000000a400a47308 */ /* 0x000ea20000000800 */
[----:B-1----:R-:W-:Y:S01]  /*6d00*/  FADD R5, R161, R156 ;  /* 0x0000009ca1057221 */ /* 0x002fe20000000000 */
[----:B------:R1:W-:Y:S01]  /*6d10*/  @!P0 SYNCS.ARRIVE.TRANS64.ART0 RZ, [R2+URZ+0x28], R21 ;  /* 0x0000281502ff89a7 */ /* 0x0003e2000850003f */
[----:B------:R3:W-:Y:S01]  /*6d20*/  STSM.16.M88.4 [R223], R152 ;  /* 0x00000098df007844 */ /* 0x0007e20000000200 */
[----:B------:R-:W-:Y:S02]  /*6d30*/  IADD3 R216, P2, R22, 0x4000, RZ ;  /* 0x0000400016d87810 */ /* 0x000fe40007f5e0ff */
[----:B------:R-:W-:Y:S02]  /*6d40*/  MOV R23, RZ ;  /* 0x000000ff00177202 */ /* 0x000fe40000000f00 */
[----:B------:R-:W5:Y:S01]  /*6d50*/  MUFU.EX2 R166, R166 ;  /* 0x000000a600a67308 */ /* 0x000f620000000800 */
[----:B----4-:R-:W-:Y:S01]  /*6d60*/  FADD R7, R163, R158 ;  /* 0x0000009ea3077221 */ /* 0x010fe20000000000 */
[----:B------:R-:W-:Y:S01]  /*6d70*/  F2FP.F16.F32.PACK_AB R160, R161, R160 ;  /* 0x000000a0a1a0723e */ /* 0x000fe200000000ff */
[----:B------:R-:W-:Y:S01]  /*6d80*/  IMAD.X R217, RZ, RZ, RZ, P2 ;  /* 0x000000ffffd97224 */ /* 0x000fe200010e06ff */
[----:B------:R-:W-:-:S02]  /*6d90*/  F2FP.F16.F32.PACK_AB R161, R163, R162 ;  /* 0x000000a2a3a1723e */ /* 0x000fc400000000ff */
[----:B------:R-:W-:Y:S02]  /*6da0*/  MOV R220, R220 ;  /* 0x000000dc00dc7202 */ /* 0x000fe40000000f00 */
[----:B------:R-:W4:Y:S01]  /*6db0*/  MUFU.EX2 R165, R165 ;  /* 0x000000a500a57308 */ /* 0x000f220000000800 */
[----:B--2---:R-:W-:Y:S01]  /*6dc0*/  FADD R156, R164, R5 ;  /* 0x00000005a49c7221 */ /* 0x004fe20000000000 */
[----:B------:R-:W-:Y:S02]  /*6dd0*/  MOV R218, R218 ;  /* 0x000000da00da7202 */ /* 0x000fe40000000f00 */
[----:B------:R-:W-:Y:S02]  /*6de0*/  MOV R22, R22 ;  /* 0x0000001600167202 */ /* 0x000fe40000000f00 */
[----:B------:R-:W-:Y:S02]  /*6df0*/  MOV R216, R216 ;  /* 0x000000d800d87202 */ /* 0x000fe40000000f00 */
[----:B------:R-:W2:Y:S01]  /*6e00*/  MUFU.EX2 R167, R167 ;  /* 0x000000a700a77308 */ /* 0x000ea20000000800 */
[----:B-----5:R-:W-:Y:S01]  /*6e10*/  FADD R158, R166, R7 ;  /* 0x00000007a69e7221 */ /* 0x020fe20000000000 */
[----:B------:R-:W-:-:S02]  /*6e20*/  ISETP.NE.AND P2, PT, R17, RZ, PT ;  /* 0x000000ff1100720c */ /* 0x000fc40003f45270 */
[----:B------:R-:W-:-:S04]  /*6e30*/  PLOP3.LUT P0, PT, PT, PT, PT, 0x80, 0x0 ;  /* 0x000000000000781c */ /* 0x000fc80003f0f070 */
[----:B------:R-:W5:Y:S01]  /*6e40*/  MUFU.EX2 R168, R168 ;  /* 0x000000a800a87308 */ /* 0x000f620000000800 */
[C---:B----4-:R-:W-:Y:S01]  /*6e50*/  FADD R5, R165.reuse, R156 ;  /* 0x0000009ca5057221 */ /* 0x050fe20000000000 */
[----:B------:R-:W-:-:S06]  /*6e60*/  F2FP.F16.F32.PACK_AB R162, R165, R164 ;  /* 0x000000a4a5a2723e */ /* 0x000fcc00000000ff */
[----:B------:R-:W4:Y:S01]  /*6e70*/  MUFU.EX2 R170, R170 ;  /* 0x000000aa00aa7308 */ /* 0x000f220000000800 */
[C---:B--2---:R-:W-:Y:S01]  /*6e80*/  FADD R7, R167.reuse, R158 ;  /* 0x0000009ea7077221 */ /* 0x044fe20000000000 */
[----:B------:R-:W-:-:S05]  /*6e90*/  F2FP.F16.F32.PACK_AB R163, R167, R166 ;  /* 0x000000a6a7a3723e */ /* 0x000fca00000000ff */
[----:B------:R-:W-:Y:S01]  /*6ea0*/  STSM.16.M88.4 [R220], R160 ;  /* 0x000000a0dc007844 */ /* 0x000fe20000000200 */
[----:B------:R-:W2:Y:S01]  /*6eb0*/  MUFU.EX2 R169, R169 ;  /* 0x000000a900a97308 */ /* 0x000ea20000000800 */
[----:B-----5:R-:W-:-:S07]  /*6ec0*/  FADD R156, R168, R5 ;  /* 0x00000005a89c7221 */ /* 0x020fce0000000000 */
[----:B------:R-:W5:Y:S01]  /*6ed0*/  MUFU.EX2 R171, R171 ;  /* 0x000000ab00ab7308 */ /* 0x000f620000000800 */
[----:B----4-:R-:W-:-:S07]  /*6ee0*/  FADD R158, R170, R7 ;  /* 0x00000007aa9e7221 */ /* 0x010fce0000000000 */
[----:B------:R-:W4:Y:S01]  /*6ef0*/  MUFU.EX2 R172, R172 ;  /* 0x000000ac00ac7308 */ /* 0x000f220000000800 */
[C---:B--2---:R-:W-:Y:S01]  /*6f00*/  FADD R5, R169.reuse, R156 ;  /* 0x0000009ca9057221 */ /* 0x044fe20000000000 */
[----:B------:R-:W-:-:S06]  /*6f10*/  F2FP.F16.F32.PACK_AB R168, R169, R168 ;  /* 0x000000a8a9a8723e */ /* 0x000fcc00000000ff */
[----:B------:R-:W2:Y:S01]  /*6f20*/  MUFU.EX2 R174, R174 ;  /* 0x000000ae00ae7308 */ /* 0x000ea20000000800 */
[C---:B-----5:R-:W-:Y:S01]  /*6f30*/  FADD R7, R171.reuse, R158 ;  /* 0x0000009eab077221 */ /* 0x060fe20000000000 */
[----:B------:R-:W-:-:S06]  /*6f40*/  F2FP.F16.F32.PACK_AB R169, R171, R170 ;  /* 0x000000aaaba9723e */ /* 0x000fcc00000000ff */
[----:B------:R-:W5:Y:S01]  /*6f50*/  MUFU.EX2 R173, R173 ;  /* 0x000000ad00ad7308 */ /* 0x000f620000000800 */
[----:B----4-:R-:W-:-:S07]  /*6f60*/  FADD R156, R172, R5 ;  /* 0x00000005ac9c7221 */ /* 0x010fce0000000000 */
[----:B------:R-:W4:Y:S01]  /*6f70*/  MUFU.EX2 R175, R175 ;  /* 0x000000af00af7308 */ /* 0x000f220000000800 */
[----:B--2---:R-:W-:-:S07]  /*6f80*/  FADD R158, R174, R7 ;  /* 0x00000007ae9e7221 */ /* 0x004fce0000000000 */
[----:B------:R-:W2:Y:S01]  /*6f90*/  MUFU.EX2 R176, R176 ;  /* 0x000000b000b07308 */ /* 0x000ea20000000800 */
[C---:B-----5:R-:W-:Y:S01]  /*6fa0*/  FADD R5, R173.reuse, R156 ;  /* 0x0000009cad057221 */ /* 0x060fe20000000000 */
[----:B------:R-:W-:-:S06]  /*6fb0*/  F2FP.F16.F32.PACK_AB R170, R173, R172 ;  /* 0x000000acadaa723e */ /* 0x000fcc00000000ff */
[----:B------:R-:W3:Y:S01]  /*6fc0*/  MUFU.EX2 R178, R178 ;  /* 0x000000b200b27308 */ /* 0x000ee20000000800 */
[C---:B----4-:R-:W-:Y:S01]  /*6fd0*/  FADD R7, R175.reuse, R158 ;  /* 0x0000009eaf077221 */ /* 0x050fe20000000000 */
[----:B------:R-:W-:-:S05]  /*6fe0*/  F2FP.F16.F32.PACK_AB R171, R175, R174 ;  /* 0x000000aeafab723e */ /* 0x000fca00000000ff */
[----:B------:R-:W-:Y:S01]  /*6ff0*/  STSM.16.M88.4 [R218], R168 ;  /* 0x000000a8da007844 */ /* 0x000fe20000000200 */
[----:B------:R-:W4:Y:S01]  /*7000*/  MUFU.EX2 R177, R177 ;  /* 0x000000b100b17308 */ /* 0x000f220000000800 */
[----:B--2---:R-:W-:-:S07]  /*7010*/  FADD R156, R176, R5 ;  /* 0x00000005b09c7221 */ /* 0x004fce0000000000 */
[----:B------:R-:W2:Y:S01]  /*7020*/  MUFU.EX2 R179, R179 ;  /* 0x000000b300b37308 */ /* 0x000ea20000000800 */
[----:B---3--:R-:W-:-:S07]  /*7030*/  FADD R152, R178, R7 ;  /* 0x00000007b2987221 */ /* 0x008fce0000000000 */
[----:B------:R-:W3:Y:S01]  /*7040*/  MUFU.EX2 R180, R180 ;  /* 0x000000b400b47308 */ /* 0x000ee20000000800 */
[C---:B----4-:R-:W-:Y:S01]  /*7050*/  FADD R5, R177.reuse, R156 ;  /* 0x0000009cb1057221 */ /* 0x050fe20000000000 */
[----:B------:R-:W-:-:S06]  /*7060*/  F2FP.F16.F32.PACK_AB R176, R177, R176 ;  /* 0x000000b0b1b0723e */ /* 0x000fcc00000000ff */
[----:B------:R-:W4:Y:S01]  /*7070*/  MUFU.EX2 R182, R182 ;  /* 0x000000b600b67308 */ /* 0x000f220000000800 */
[C---:B--2---:R-:W-:Y:S01]  /*7080*/  FADD R7, R179.reuse, R152 ;  /* 0x00000098b3077221 */ /* 0x044fe20000000000 */
[----:B------:R-:W-:-:S06]  /*7090*/  F2FP.F16.F32.PACK_AB R177, R179, R178 ;  /* 0x000000b2b3b1723e */ /* 0x000fcc00000000ff */
[----:B------:R-:W2:Y:S01]  /*70a0*/  MUFU.EX2 R181, R181 ;  /* 0x000000b500b57308 */ /* 0x000ea20000000800 */
[----:B---3--:R-:W-:-:S07]  /*70b0*/  FADD R152, R180, R5 ;  /* 0x00000005b4987221 */ /* 0x008fce0000000000 */
[----:B------:R-:W3:Y:S01]  /*70c0*/  MUFU.EX2 R183, R183 ;  /* 0x000000b700b77308 */ /* 0x000ee20000000800 */
[----:B----4-:R-:W-:-:S07]  /*70d0*/  FADD R154, R182, R7 ;  /* 0x00000007b69a7221 */ /* 0x010fce0000000000 */
[----:B------:R-:W4:Y:S01]  /*70e0*/  MUFU.EX2 R184, R184 ;  /* 0x000000b800b87308 */ /* 0x000f220000000800 */
[C---:B--2---:R-:W-:Y:S01]  /*70f0*/  FADD R5, R181.reuse, R152 ;  /* 0x00000098b5057221 */ /* 0x044fe20000000000 */
[----:B------:R-:W-:-:S06]  /*7100*/  F2FP.F16.F32.PACK_AB R178, R181, R180 ;  /* 0x000000b4b5b2723e */ /* 0x000fcc00000000ff */
[----:B------:R-:W2:Y:S01]  /*7110*/  MUFU.EX2 R186, R186 ;  /* 0x000000ba00ba7308 */ /* 0x000ea20000000800 */
[C---:B---3--:R-:W-:Y:S01]  /*7120*/  FADD R7, R183.reuse, R154 ;  /* 0x0000009ab7077221 */ /* 0x048fe20000000000 */
[----:B------:R-:W-:-:S05]  /*7130*/  F2FP.F16.F32.PACK_AB R179, R183, R182 ;  /* 0x000000b6b7b3723e */ /* 0x000fca00000000ff */
[----:B------:R-:W-:Y:S01]  /*7140*/  STSM.16.M88.4 [R22], R176 ;  /* 0x000000b016007844 */ /* 0x000fe20000000200 */
[----:B------:R-:W3:Y:S01]  /*7150*/  MUFU.EX2 R185, R185 ;  /* 0x000000b900b97308 */ /* 0x000ee20000000800 */
[----:B----4-:R-:W-:-:S07]  /*7160*/  FADD R152, R184, R5 ;  /* 0x00000005b8987221 */ /* 0x010fce0000000000 */
[----:B------:R-:W4:Y:S01]  /*7170*/  MUFU.EX2 R187, R187 ;  /* 0x000000bb00bb7308 */ /* 0x000f220000000800 */
[----:B--2---:R-:W-:-:S07]  /*7180*/  FADD R154, R186, R7 ;  /* 0x00000007ba9a7221 */ /* 0x004fce0000000000 */
[----:B------:R-:W2:Y:S01]  /*7190*/  MUFU.EX2 R188, R188 ;  /* 0x000000bc00bc7308 */ /* 0x000ea20000000800 */
[C---:B---3--:R-:W-:Y:S01]  /*71a0*/  FADD R5, R185.reuse, R152 ;  /* 0x00000098b9057221 */ /* 0x048fe20000000000 */
[----:B------:R-:W-:-:S06]  /*71b0*/  F2FP.F16.F32.PACK_AB R184, R185, R184 ;  /* 0x000000b8b9b8723e */ /* 0x000fcc00000000ff */
[----:B------:R-:W3:Y:S01]  /*71c0*/  MUFU.EX2 R190, R190 ;  /* 0x000000be00be7308 */ /* 0x000ee20000000800 */
[C---:B----4-:R-:W-:Y:S01]  /*71d0*/  FADD R7, R187.reuse, R154 ;  /* 0x0000009abb077221 */ /* 0x050fe20000000000 */
[----:B------:R-:W-:-:S06]  /*71e0*/  F2FP.F16.F32.PACK_AB R185, R187, R186 ;  /* 0x000000babbb9723e */ /* 0x000fcc00000000ff */
        /* <DEDUP_REMOVED lines=9> */
[----:B------:R-:W-:-:S05]  /*7280*/  F2FP.F16.F32.PACK_AB R187, R191, R190 ;  /* 0x000000bebfbb723e */ /* 0x000fca00000000ff */
[----:B------:R-:W-:Y:S01]  /*7290*/  STSM.16.M88.4 [R18], R184 ;  /* 0x000000b812007844 */ /* 0x000fe20000000200 */
        /* <DEDUP_REMOVED lines=9> */
[----:B------:R-:W-:-:S06]  /*7330*/  F2FP.F16.F32.PACK_AB R193, R195, R194 ;  /* 0x000000c2c3c1723e */ /* 0x000fcc00000000ff */
        /* <DEDUP_REMOVED lines=9> */
[----:B------:R-:W-:-:S05]  /*73d0*/  F2FP.F16.F32.PACK_AB R195, R199, R198 ;  /* 0x000000c6c7c3723e */ /* 0x000fca00000000ff */
[----:B------:R4:W-:Y:S01]  /*73e0*/  STSM.16.M88.4 [R19], R192 ;  /* 0x000000c013007844 */ /* 0x0009e20000000200 */
[----:B------:R-:W5:Y:S01]  /*73f0*/  MUFU.EX2 R201, R201 ;  /* 0x000000c900c97308 */ /* 0x000f620000000800 */
[----:B--2---:R-:W-:-:S07]  /*7400*/  FADD R152, R200, R5 ;  /* 0x00000005c8987221 */ /* 0x004fce0000000000 */
[----:B------:R-:W2:Y:S01]  /*7410*/  MUFU.EX2 R203, R203 ;  /* 0x000000cb00cb7308 */ /* 0x000ea20000000800 */
[----:B---3--:R-:W-:Y:S01]  /*7420*/  FADD R154, R202, R7 ;  /* 0x00000007ca9a7221 */ /* 0x008fe20000000000 */
[----:B----4-:R-:W-:-:S06]  /*7430*/  IMAD.MOV.U32 R19, RZ, RZ, R4 ;  /* 0x000000ffff137224 */ /* 0x010fcc00078e0004 */
[----:B------:R-:W3:Y:S01]  /*7440*/  MUFU.EX2 R204, R204 ;  /* 0x000000cc00cc7308 */ /* 0x000ee20000000800 */
[C---:B-----5:R-:W-:Y:S01]  /*7450*/  FADD R5, R201.reuse, R152 ;  /* 0x00000098c9057221 */ /* 0x060fe20000000000 */
[----:B------:R-:W-:-:S06]  /*7460*/  F2FP.F16.F32.PACK_AB R200, R201, R200 ;  /* 0x000000c8c9c8723e */ /* 0x000fcc00000000ff */
[----:B------:R-:W4:Y:S01]  /*7470*/  MUFU.EX2 R205, R205 ;  /* 0x000000cd00cd7308 */ /* 0x000f220000000800 */
[C---:B--2---:R-:W-:Y:S01]  /*7480*/  FADD R7, R203.reuse, R154 ;  /* 0x0000009acb077221 */ /* 0x044fe20000000000 */
[----:B------:R-:W-:-:S06]  /*7490*/  F2FP.F16.F32.PACK_AB R201, R203, R202 ;  /* 0x000000cacbc9723e */ /* 0x000fcc00000000ff */
[----:B------:R-:W2:Y:S01]  /*74a0*/  MUFU.EX2 R206, R206 ;  /* 0x000000ce00ce7308 */ /* 0x000ea20000000800 */
[----:B---3--:R-:W-:-:S07]  /*74b0*/  FADD R18, R204, R5 ;  /* 0x00000005cc127221 */ /* 0x008fce0000000000 */
[----:B------:R-:W3:Y:S01]  /*74c0*/  MUFU.EX2 R207, R207 ;  /* 0x000000cf00cf7308 */ /* 0x000ee20000000800 */
[C---:B----4-:R-:W-:Y:S01]  /*74d0*/  F2FP.F16.F32.PACK_AB R202, R205.reuse, R204 ;  /* 0x000000cccdca723e */ /* 0x050fe200000000ff */
[----:B------:R-:W-:Y:S01]  /*74e0*/  FADD R5, R205, R18 ;  /* 0x00000012cd057221 */ /* 0x000fe20000000000 */
[----:B------:R-:W-:-:S05]  /*74f0*/  IMAD.MOV.U32 R18, RZ, RZ, R6 ;  /* 0x000000ffff127224 */ /* 0x000fca00078e0006 */
[----:B------:R-:W-:Y:S01]  /*7500*/  MUFU.EX2 R208, R208 ;  /* 0x000000d000d07308 */ /* 0x000fe20000000800 */
[----:B--2---:R-:W-:-:S07]  /*7510*/  FADD R22, R206, R7 ;  /* 0x00000007ce167221 */ /* 0x004fce0000000000 */
[----:B------:R-:W2:Y:S01]  /*7520*/  MUFU.EX2 R209, R209 ;  /* 0x000000d100d17308 */ /* 0x000ea20000000800 */
[C---:B---3--:R-:W-:Y:S01]  /*7530*/  F2FP.F16.F32.PACK_AB R203, R207.reuse, R206 ;  /* 0x000000cecfcb723e */ /* 0x048fe200000000ff */
[----:B------:R-:W-:-:S04]  /*7540*/  FADD R7, R207, R22 ;  /* 0x00000016cf077221 */ /* 0x000fc80000000000 */
[----:B------:R3:W-:Y:S02]  /*7550*/  STSM.16.M88.4 [R20], R200 ;  /* 0x000000c814007844 */ /* 0x0007e40000000200 */
[----:B------:R-:W-:Y:S08]  /*7560*/  MUFU.EX2 R212, R212 ;  /* 0x000000d400d47308 */ /* 0x000ff00000000800 */
[----:B------:R-:W4:Y:S01]  /*7570*/  MUFU.EX2 R213, R213 ;  /* 0x000000d500d57308 */ /* 0x000f220000000800 */
[----:B--2---:R-:W-:Y:S01]  /*7580*/  F2FP.F16.F32.PACK_AB R152, R209, R208 ;  /* 0x000000d0d198723e */ /* 0x004fe200000000ff */
[----:B------:R-:W-:-:S04]  /*7590*/  FADD R208, R208, R5 ;  /* 0x00000005d0d07221 */ /* 0x000fc80000000000 */
[----:B------:R-:W-:Y:S01]  /*75a0*/  FADD R209, R209, R208 ;  /* 0x000000d0d1d17221 */ /* 0x000fe20000000000 */
[----:B---3--:R-:W-:Y:S01]  /*75b0*/  IMAD.MOV.U32 R20, RZ, RZ, R12 ;  /* 0x000000ffff147224 */ /* 0x008fe200078e000c */
[----:B------:R-:W-:Y:S08]  /*75c0*/  MUFU.EX2 R210, R210 ;  /* 0x000000d200d27308 */ /* 0x000ff00000000800 */
[----:B------:R-:W2:Y:S01]  /*75d0*/  MUFU.EX2 R211, R211 ;  /* 0x000000d300d37308 */ /* 0x000ea20000000800 */
[----:B----4-:R-:W-:Y:S01]  /*75e0*/  F2FP.F16.F32.PACK_AB R154, R213, R212 ;  /* 0x000000d4d59a723e */ /* 0x010fe200000000ff */
[----:B------:R-:W-:-:S06]  /*75f0*/  FADD R212, R212, R209 ;  /* 0x000000d1d4d47221 */ /* 0x000fcc0000000000 */
[----:B------:R-:W-:Y:S08]  /*7600*/  MUFU.EX2 R214, R214 ;  /* 0x000000d600d67308 */ /* 0x000ff00000000800 */
[----:B------:R-:W3:Y:S01]  /*7610*/  MUFU.EX2 R215, R215 ;  /* 0x000000d700d77308 */ /* 0x000ee20000000800 */
[----:B--2---:R-:W-:Y:S01]  /*7620*/  F2FP.F16.F32.PACK_AB R153, R211, R210 ;  /* 0x000000d2d399723e */ /* 0x004fe200000000ff */
[----:B------:R-:W-:Y:S01]  /*7630*/  FADD R210, R210, R7 ;  /* 0x00000007d2d27221 */ /* 0x000fe20000000000 */
[----:B------:R-:W-:-:S03]  /*7640*/  FADD R7, R213, R212 ;  /* 0x000000d4d5077221 */ /* 0x000fc60000000000 */
[----:B------:R-:W-:Y:S01]  /*7650*/  FADD R211, R211, R210 ;  /* 0x000000d2d3d37221 */ /* 0x000fe20000000000 */
[----:B---3--:R-:W-:-:S03]  /*7660*/  F2FP.F16.F32.PACK_AB R155, R215, R214 ;  /* 0x000000d6d79b723e */ /* 0x008fc600000000ff */
[----:B------:R-:W-:Y:S02]  /*7670*/  FADD R214, R214, R211 ;  /* 0x000000d3d6d67221 */ /* 0x000fe40000000000 */
[----:B------:R1:W-:Y:S02]  /*7680*/  STSM.16.M88.4 [R216], R152 ;  /* 0x00000098d8007844 */ /* 0x0003e40000000200 */
[----:B------:R-:W-:Y:S01]  /*7690*/  FADD R5, R215, R214 ;  /* 0x000000d6d7057221 */ /* 0x000fe20000000000 */
[----:B------:R2:W-:Y:S06]  /*76a0*/  MEMBAR.ALL.CTA ;  /* 0x0000000000007992 */ /* 0x0005ec0000008000 */
[----:B--2---:R-:W2:Y:S02]  /*76b0*/  FENCE.VIEW.ASYNC.S ;  /* 0x00000000000073c6 */ /* 0x004ea40000000000 */
[----:B--2---:R-:W-:Y:S01]  /*76c0*/  NOP ;  /* 0x0000000000007918 */ /* 0x004fe20000000000 */
[----:B------:R-:W-:Y:S05]  /*76d0*/  @P2 BRA `(.L_x_18) ;  /* 0xffffffd400102947 */ /* 0x000fea000383ffff */
.L_x_13:
[----:B------:R-:W2:Y:S01]  /*76e0*/  S2R R13, SR_TID.X ;  /* 0x00000000000d7919 */ /* 0x000ea20000002100 */
[----:B------:R-:W-:Y:S01]  /*76f0*/  ISETP.GT.AND P2, PT, R14, RZ, PT ;  /* 0x000000ff0e00720c */ /* 0x000fe20003f44270 */
[----:B------:R-:W-:Y:S01]  /*7700*/  IMAD.U32 R14, R12, -0x80000000, RZ ;  /* 0x800000000c0e7824 */ /* 0x000fe200078e00ff */
[----:B------:R-:W-:Y:S01]  /*7710*/  IADD3 R10, R10, 0x30400, RZ ;  /* 0x000304000a0a7810 */ /* 0x000fe20007ffe0ff */
[----:B------:R-:W-:Y:S02]  /*7720*/  VIADD R12, R2, 0x400 ;  /* 0x00000400020c7836 */ /* 0x000fe40000000000 */
[-C--:B------:R-:W-:Y:S01]  /*7730*/  FMUL R149, R149, R15.reuse ;  /* 0x0000000f95957220 */ /* 0x080fe20000400000 */
[-C--:B------:R-:W-:Y:S01]  /*7740*/  FMUL R148, R148, R15.reuse ;  /* 0x0000000f94947220 */ /* 0x080fe20000400000 */
[----:B------:R-:W-:Y:S01]  /*7750*/  SHF.R.U32.HI R10, RZ, 0x4, R10 ;  /* 0x00000004ff0a7819 */ /* 0x000fe2000001160a */
[-C--:B------:R-:W-:Y:S01]  /*7760*/  FMUL R145, R145, R15.reuse ;  /* 0x0000000f91917220 */ /* 0x080fe20000400000 */
[----:B------:R-:W-:Y:S01]  /*7770*/  SHF.R.U32.HI R12, RZ, 0x4, R12 ;  /* 0x00000004ff0c7819 */ /* 0x000fe2000001160c */
[-C--:B------:R-:W-:Y:S01]  /*7780*/  FMUL R144, R144, R15.reuse ;  /* 0x0000000f90907220 */ /* 0x080fe20000400000 */
[----:B------:R-:W-:Y:S01]  /*7790*/  LOP3.LUT R10, R10, 0x3fc0, RZ, 0xc0, !PT ;  /* 0x00003fc00a0a7812 */ /* 0x000fe200078ec0ff */
[-C--:B------:R-:W-:Y:S01]  /*77a0*/  FMUL R141, R141, R15.reuse ;  /* 0x0000000f8d8d7220 */ /* 0x080fe20000400000 */
[----:B------:R-:W-:Y:S01]  /*77b0*/  LOP3.LUT R12, R12, 0x3fc0, RZ, 0xc0, !PT ;  /* 0x00003fc00c0c7812 */ /* 0x000fe200078ec0ff */
[----:B------:R-:W-:Y:S01]  /*77c0*/  VOTEU.ANY UP0, P2 ;  /* 0x00000000003f7886 */ /* 0x000fe20001000100 */
[----:B------:R-:W-:Y:S01]  /*77d0*/  LOP3.LUT R10, R10, 0x10000, RZ, 0xfc, !PT ;  /* 0x000100000a0a7812 */ /* 0x000fe200078efcff */
[-C--:B------:R-:W-:Y:S01]  /*77e0*/  FMUL R140, R140, R15.reuse ;  /* 0x0000000f8c8c7220 */ /* 0x080fe20000400000 */
[----:B------:R-:W-:Y:S01]  /*77f0*/  LOP3.LUT R12, R12, 0x4000000, RZ, 0xfc, !PT ;  /* 0x040000000c0c7812 */ /* 0x000fe200078efcff */
[-C--:B------:R-:W-:Y:S01]  /*7800*/  FMUL R137, R137, R15.reuse ;  /* 0x0000000f89897220 */ /* 0x080fe20000400000 */
[----:B------:R-:W-:Y:S01]  /*7810*/  R2UR UR4, R10 ;  /* 0x000000000a0472ca */ /* 0x000fe200000e0000 */
[-C--:B------:R-:W-:Y:S01]  /*7820*/  FMUL R136, R136, R15.reuse ;  /* 0x0000000f88887220 */ /* 0x080fe20000400000 */
[----:B------:R-:W-:Y:S01]  /*7830*/  R2UR UR6, R12 ;  /* 0x000000000c0672ca */ /* 0x000fe200000e0000 */
        /* <DEDUP_REMOVED lines=10> */
[----:B--2---:R-:W-:Y:S01]  /*78e0*/  LOP3.LUT P0, R16, R13, 0x1f, RZ, 0xc0, !PT ;  /* 0x0000001f0d107812 */ /* 0x004fe2000780c0ff */
        /* <DEDUP_REMOVED lines=12> */
[----:B------:R-:W-:-:S02]  /*79b0*/  @!P0 IMAD.MOV.U32 R17, RZ, RZ, 0x1 ;  /* 0x00000001ff118424 */ /* 0x000fc400078e00ff */
[-C--:B------:R-:W-:Y:S01]  /*79c0*/  FMUL R89, R89, R15.reuse ;  /* 0x0000000f59597220 */ /* 0x080fe20000400000 */
[-C--:B------:R-:W-:Y:S01]  /*79d0*/  FMUL R88, R88, R15.reuse ;  /* 0x0000000f58587220 */ /* 0x080fe20000400000 */
[-C--:B------:R-:W-:Y:S01]  /*79e0*/  FMUL R85, R85, R15.reuse ;  /* 0x0000000f55557220 */ /* 0x080fe20000400000 */
[----:B------:R2:W-:Y:S01]  /*79f0*/  @!P0 SYNCS.ARRIVE.TRANS64.ART0 RZ, [R2+URZ+0x8], R17 ;  /* 0x0000081102ff89a7 */ /* 0x0005e2000850003f */
[-C--:B------:R-:W-:Y:S01]  /*7a00*/  FMUL R84, R84, R15.reuse ;  /* 0x0000000f54547220 */ /* 0x080fe20000400000 */
[-C--:B------:R-:W-:Y:S01]  /*7a10*/  FMUL R81, R81, R15.reuse ;  /* 0x0000000f51517220 */ /* 0x080fe20000400000 */
[-C--:B------:R-:W-:Y:S01]  /*7a20*/  FMUL R80, R80, R15.reuse ;  /* 0x0000000f50507220 */ /* 0x080fe20000400000 */
[-C--:B------:R-:W-:Y:S01]  /*7a30*/  FMUL R77, R77, R15.reuse ;  /* 0x0000000f4d4d7220 */ /* 0x080fe20000400000 */
[-C--:B------:R-:W-:Y:S01]  /*7a40*/  FMUL R76, R76, R15.reuse ;  /* 0x0000000f4c4c7220 */ /* 0x080fe20000400000 */
[-C--:B------:R-:W-:Y:S01]  /*7a50*/  FMUL R73, R73, R15.reuse ;  /* 0x0000000f49497220 */ /* 0x080fe20000400000 */
[-C--:B------:R-:W-:Y:S01]  /*7a60*/  FMUL R72, R72, R15.reuse ;  /* 0x0000000f48487220 */ /* 0x080fe20000400000 */
[----:B------:R-:W3:Y:S01]  /*7a70*/  SYNCS.PHASECHK.TRANS64.TRYWAIT P0, [R2+URZ+0x20], R14 ;  /* 0x0000200e020075a7 */ /* 0x000ee2000800017f */
        /* <DEDUP_REMOVED lines=88> */
[----:B--23--:R-:W-:Y:S06]  /*8000*/  @P0 BRA `(.L_x_19) ;  /* 0x0000000000080947 */ /* 0x00cfec0003800000 */
[----:B------:R-:W2:Y:S02]  /*8010*/  SYNCS.PHASECHK.TRANS64.TRYWAIT P0, [R2+URZ+0x20], R14 ;  /* 0x0000200e020075a7 */ /* 0x000ea4000800017f */
[----:B--2---:R-:W-:Y:S05]  /*8020*/  @!P0 BRA `(.L_x_20) ;  /* 0x0000001c00b08947 */ /* 0x004fea0003800000 */
.L_x_19:
[----:B------:R-:W-:Y:S01]  /*8030*/  WARPGROUP.ARRIVE ;  /* 0x00000000000079c5 */ /* 0x000fe20000000000 */
[----:B------:R-:W-:Y:S01]  /*8040*/  UMOV UR5, 0x40000040 ;  /* 0x4000004000057882 */ /* 0x000fe20000000000 */
[----:B------:R-:W-:Y:S01]  /*8050*/  UMOV UR7, 0x40000040 ;  /* 0x4000004000077882 */ /* 0x000fe20000000000 */
[----:B------:R-:W-:Y:S01]  /*8060*/  VIADD R14, R12, 0x80 ;  /* 0x000000800c0e7836 */ /* 0x000fe20000000000 */
[----:B------:R-:W-:Y:S01]  /*8070*/  LOP3.LUT R11, R10, 0x2, RZ, 0xfc, !PT ;  /* 0x000000020a0b7812 */ /* 0x000fe200078efcff */
[----:B------:R-:W-:Y:S01]  /*8080*/  VIADD R18, R9, 0x10400 ;  /* 0x0001040009127836 */ /* 0x000fe20000000000 */
[----:B------:R-:W-:Y:S01]  /*8090*/  HGMMA.64x256x16.F32 R24, gdesc[UR4].tnspB, R24, UP0 ;  /* 0x43e00000041879f0 */ /* 0x000fe2000bf00818 */
[----:B------:R-:W-:Y:S01]  /*80a0*/  UMOV UR5, 0x40000040 ;  /* 0x4000004000057882 */ /* 0x000fe20000000000 */
[----:B------:R-:W-:Y:S01]  /*80b0*/  R2UR UR4, R11 ;  /* 0x000000000b0472ca */ /* 0x000fe200000e0000 */
[----:B------:R-:W-:Y:S01]  /*80c0*/  UMOV UR7, 0x40000040 ;  /* 0x4000004000077882 */ /* 0x000fe20000000000 */
[----:B------:R-:W-:Y:S01]  /*80d0*/  R2UR UR6, R14 ;  /* 0x000000000e0672ca */ /* 0x000fe200000e0000 */
[----:B------:R-:W-:Y:S01]  /*80e0*/  VIADD R14, R12, 0x100 ;  /* 0x000001000c0e7836 */ /* 0x000fe20000000000 */
[----:B------:R-:W-:Y:S01]  /*80f0*/  LOP3.LUT R11, R10, 0x4, RZ, 0xfc, !PT ;  /* 0x000000040a0b7812 */ /* 0x000fe200078efcff */
[C---:B------:R-:W-:Y:S01]  /*8100*/  VIADD R17, R9.reuse, 0x10420 ;  /* 0x0001042009117836 */ /* 0x040fe20000000000 */
[----:B------:R-:W-:Y:S01]  /*8110*/  SHF.R.U32.HI R19, RZ, 0x3, R18 ;  /* 0x00000003ff137819 */ /* 0x000fe20000011612 */
[C---:B------:R-:W-:Y:S01]  /*8120*/  VIADD R20, R9.reuse, 0x10440 ;  /* 0x0001044009147836 */ /* 0x040fe20000000000 */
[----:B------:R-:W-:Y:S01]  /*8130*/  IADD3 R9, R9, 0x10460, RZ ;  /* 0x0001046009097810 */ /* 0x000fe20007ffe0ff */
[----:B--2---:R-:W-:Y:S01]  /*8140*/  IMAD.MOV.U32 R15, RZ, RZ, RZ ;  /* 0x000000ffff0f7224 */ /* 0x004fe200078e00ff */
[----:B------:R-:W-:Y:S01]  /*8150*/  LOP3.LUT R18, R18, 0x70, R19, 0x78, !PT ;  /* 0x0000007012127812 */ /* 0x000fe200078e7813 */
[----:B------:R-:W-:Y:S01]  /*8160*/  VIADD R166, R13, 0xffffff80 ;  /* 0xffffff800da67836 */ /* 0x000fe20000000000 */
[----:B------:R-:W-:Y:S01]  /*8170*/  SHF.R.U32.HI R22, RZ, 0x3, R9 ;  /* 0x00000003ff167819 */ /* 0x000fe20000011609 */
[----:B------:R-:W-:Y:S01]  /*8180*/  IMAD.MOV.U32 R157, RZ, RZ, -0x800000 ;  /* 0xff800000ff9d7424 */ /* 0x000fe200078e00ff */
[----:B------:R-:W-:Y:S01]  /*8190*/  ISETP.NE.AND P0, PT, R16, RZ, PT ;  /* 0x000000ff1000720c */ /* 0x000fe20003f05270 */
[----:B------:R-:W-:Y:S01]  /*81a0*/  IMAD.MOV.U32 R19, RZ, RZ, RZ ;  /* 0x000000ffff137224 */ /* 0x000fe200078e00ff */
[----:B------:R-:W-:Y:S01]  /*81b0*/  IADD3 R162, P2, R18, 0x4000, RZ ;  /* 0x0000400012a27810 */ /* 0x000fe20007f5e0ff */
[----:B------:R-:W-:Y:S01]  /*81c0*/  S2UR UR11, SR_CTAID.Y ;  /* 0x00000000000b79c3 */ /* 0x000fe20000002600 */
[----:B-1----:R-:W-:-:S02]  /*81d0*/  SHF.R.U32.HI R21, RZ, 0x3, R20 ;  /* 0x00000003ff157819 */ /* 0x002fc40000011614 */
[----:B------:R-:W-:Y:S01]  /*81e0*/  MOV R19, R18 ;  /* 0x0000001200137202 */ /* 0x000fe20000000f00 */
[----:B------:R-:W-:Y:S01]  /*81f0*/  IMAD.X R163, RZ, RZ, RZ, P2 ;  /* 0x000000ffffa37224 */ /* 0x000fe200010e06ff */
[----:B------:R-:W-:Y:S01]  /*8200*/  LOP3.LUT R20, R20, 0x70, R21, 0x78, !PT ;  /* 0x0000007014147812 */ /* 0x000fe200078e7815 */
[----:B------:R-:W-:Y:S02]  /*8210*/  IMAD.MOV.U32 R21, RZ, RZ, RZ ;  /* 0x000000ffff157224 */ /* 0x000fe400078e00ff */
[----:B------:R-:W1:Y:S01]  /*8220*/  S2UR UR10, SR_CTAID.X ;  /* 0x00000000000a79c3 */ /* 0x000e620000002500 */
[----:B------:R-:W-:Y:S02]  /*8230*/  IADD3 R158, P3, R20, 0x4000, RZ ;  /* 0x00004000149e7810 */ /* 0x000fe40007f7e0ff */
[----:B------:R-:W-:Y:S02]  /*8240*/  MOV R162, R162 ;  /* 0x000000a200a27202 */ /* 0x000fe40000000f00 */
[----:B------:R-:W-:Y:S01]  /*8250*/  MOV R161, R20 ;  /* 0x0000001400a17202 */ /* 0x000fe20000000f00 */
[----:B------:R-:W-:-:S02]  /*8260*/  IMAD.X R159, RZ, RZ, RZ, P3 ;  /* 0x000000ffff9f7224 */ /* 0x000fc400018e06ff */
[----:B------:R-:W2:Y:S03]  /*8270*/  S2UR UR12, SR_CTAID.Z ;  /* 0x00000000000c79c3 */ /* 0x000ea60000002700 */
[----:B------:R-:W-:Y:S01]  /*8280*/  MOV R158, R158 ;  /* 0x0000009e009e7202 */ /* 0x000fe20000000f00 */
[----:B-1----:R-:W-:Y:S01]  /*8290*/  USHF.L.U32 UR10, UR10, 0x7, URZ ;  /* 0x000000070a0a7899 */ /* 0x002fe2000800063f */
        /* <DEDUP_REMOVED lines=29> */
[----:B------:R-:W-:Y:S02]  /*8470*/  VIADD R11, R10, 0x404 ;  /* 0x000004040a0b7836 */ /* 0x000fe40000000000 */
[----:B------:R-:W-:Y:S02]  /*8480*/  VIADD R14, R12, 0x300 ;  /* 0x000003000c0e7836 */ /* 0x000fe40000000000 */
[----:B------:R-:W-:Y:S02]  /*8490*/  VIADD R10, R10, 0x406 ;  /* 0x000004060a0a7836 */ /* 0x000fe40000000000 */
[----:B------:R-:W-:-:S15]  /*84a0*/  VIADD R12, R12, 0x380 ;  /* 0x000003800c0c7836 */ /* 0x000fde0000000000 */
[----:B------:R-:W-:Y:S02]  /*84b0*/  NOP ;  /* 0x0000000000007918 */ /* 0x000fe40000000000 */
[----:B------:R-:W-:Y:S01]  /*84c0*/  HGMMA.64x256x16.F32 R24, gdesc[UR4].tnspB, R24 ;  /* 0x43e00000041879f0 */ /* 0x000fe20008700818 */
[----:B------:R-:W-:Y:S01]  /*84d0*/  R2UR UR4, R11 ;  /* 0x000000000b0472ca */ /* 0x000fe200000e0000 */
[----:B------:R-:W-:Y:S01]  /*84e0*/  UMOV UR5, 0x40000040 ;  /* 0x4000004000057882 */ /* 0x000fe20000000000 */
[----:B------:R-:W-:Y:S01]  /*84f0*/  R2UR UR6, R14 ;  /* 0x000000000e0672ca */ /* 0x000fe200000e0000 */
[----:B------:R-:W-:Y:S01]  /*8500*/  UMOV UR7, 0x40000040 ;  /* 0x4000004000077882 */ /* 0x000fe20000000000 */
[----:B------:R-:W-:-:S04]  /*8510*/  SHF.R.U32.HI R14, RZ, 0x3, R17 ;  /* 0x00000003ff0e7819 */ /* 0x000fc80000011611 */
[----:B------:R-:W-:Y:S01]  /*8520*/  LOP3.LUT R16, R17, 0x70, R14, 0x78, !PT ;  /* 0x0000007011107812 */ /* 0x000fe200078e780e */
[----:B------:R-:W-:Y:S01]  /*8530*/  IMAD.MOV.U32 R17, RZ, RZ, RZ ;  /* 0x000000ffff117224 */ /* 0x000fe200078e00ff */
[----:B------:R-:W-:Y:S02]  /*8540*/  LOP3.LUT R14, R9, 0x70, R22, 0x78, !PT ;  /* 0x00000070090e7812 */ /* 0x000fe400078e7816 */
[----:B------:R-:W-:Y:S02]  /*8550*/  IADD3 R164, P2, R16, 0x4000, RZ ;  /* 0x0000400010a47810 */ /* 0x000fe40007f5e0ff */
[----:B------:R-:W-:Y:S02]  /*8560*/  MOV R160, R14 ;  /* 0x0000000e00a07202 */ /* 0x000fe40000000f00 */
[----:B------:R-:W-:Y:S01]  /*8570*/  IADD3 R152, P4, R14, 0x8000, RZ ;  /* 0x000080000e987810 */ /* 0x000fe20007f9e0ff */
[----:B------:R-:W-:Y:S01]  /*8580*/  IMAD.X R165, RZ, RZ, RZ, P2 ;  /* 0x000000ffffa57224 */ /* 0x000fe200010e06ff */
[----:B------:R-:W-:-:S03]  /*8590*/  MOV R23, R16 ;  /* 0x0000001000177202 */ /* 0x000fc60000000f00 */
[----:B------:R-:W-:Y:S01]  /*85a0*/  IMAD.X R153, RZ, RZ, RZ, P4 ;  /* 0x000000ffff997224 */ /* 0x000fe200020e06ff */
[----:B------:R-:W-:-:S04]  /*85b0*/  MOV R164, R164 ;  /* 0x000000a400a47202 */ /* 0x000fc80000000f00 */
[----:B------:R-:W-:Y:S01]  /*85c0*/  MOV R154, R152 ;  /* 0x00000098009a7202 */ /* 0x000fe20000000f00 */
[----:B------:R-:W-:Y:S01]  /*85d0*/  HGMMA.64x256x16.F32 R24, gdesc[UR4].tnspB, R24 ;  /* 0x43e00000041879f0 */ /* 0x000fe20008700818 */
[----:B------:R-:W-:Y:S01]  /*85e0*/  R2UR UR4, R10 ;  /* 0x000000000a0472ca */ /* 0x000fe200000e0000 */
[----:B------:R-:W-:Y:S01]  /*85f0*/  UMOV UR5, 0x40000040 ;  /* 0x4000004000057882 */ /* 0x000fe20000000000 */
[----:B------:R-:W-:Y:S01]  /*8600*/  R2UR UR6, R12 ;  /* 0x000000000c0672ca */ /* 0x000fe200000e0000 */
[----:B------:R-:W-:Y:S01]  /*8610*/  UMOV UR7, 0x40000040 ;  /* 0x4000004000077882 */ /* 0x000fe20000000000 */
[----:B------:R-:W1:Y:S04]  /*8620*/  SHFL.BFLY PT, R10, R7, 0x1, 0x1f ;  /* 0x0c201f00070a7f89 */ /* 0x000e6800000e0000 */
[----:B------:R-:W3:Y:S01]  /*8630*/  SHFL.BFLY PT, R12, R5, 0x1, 0x1f ;  /* 0x0c201f00050c7f89 */ /* 0x000ee200000e0000 */
[----:B-1----:R-:W-:Y:S01]  /*8640*/  FADD R7, R10, R7 ;  /* 0x000000070a077221 */ /* 0x002fe20000000000 */
[----:B------:R-:W-:Y:S01]  /*8650*/  IADD3 R10, P2, R14, 0x4000, RZ ;  /* 0x000040000e0a7810 */ /* 0x000fe20007f5e0ff */
[----:B---3--:R-:W-:-:S03]  /*8660*/  FADD R15, R12, R5 ;  /* 0x000000050c0f7221 */ /* 0x008fc60000000000 */
[----:B------:R-:W1:Y:S01]  /*8670*/  SHFL.BFLY PT, R22, R7, 0x2, 0x1f ;  /* 0x0c401f0007167f89 */ /* 0x000e6200000e0000 */
[----:B------:R-:W-:Y:S02]  /*8680*/  IADD3.X R11, RZ, RZ, RZ, P2, !PT ;  /* 0x000000ffff0b7210 */ /* 0x000fe400017fe4ff */
[----:B------:R-:W-:Y:S01]  /*8690*/  LOP3.LUT R5, R166, 0xffff, RZ, 0xc0, !PT ;  /* 0x0000ffffa6057812 */ /* 0x000fe200078ec0ff */
[----:B------:R-:W3:Y:S01]  /*86a0*/  SHFL.BFLY PT, R156, R15, 0x2, 0x1f ;  /* 0x0c401f000f9c7f89 */ /* 0x000ee200000e0000 */
[----:B------:R-:W-:Y:S02]  /*86b0*/  MOV R159, R10 ;  /* 0x0000000a009f7202 */ /* 0x000fe40000000f00 */
[----:B------:R-:W-:Y:S02]  /*86c0*/  IADD3 R10, P2, R16, 0x8000, RZ ;  /* 0x00008000100a7810 */ /* 0x000fe40007f5e0ff */
[----:B------:R-:W-:Y:S02]  /*86d0*/  LEA.HI R5, R5, R166, RZ, 0x12 ;  /* 0x000000a605057211 */ /* 0x000fe400078f90ff */
[----:B------:R-:W-:Y:S01]  /*86e0*/  IADD3 R12, P3, R18, 0x8000, RZ ;  /* 0x00008000120c7810 */ /* 0x000fe20007f7e0ff */
[----:B------:R-:W-:Y:S01]  /*86f0*/  IMAD.X R11, RZ, RZ, RZ, P2 ;  /* 0x000000ffff0b7224 */ /* 0x000fe200010e06ff */
[----:B------:R-:W-:-:S02]  /*8700*/  LOP3.LUT R5, R5, 0xfffc, RZ, 0xc0, !PT ;  /* 0x0000fffc05057812 */ /* 0x000fc400078ec0ff */
[----:B------:R-:W-:Y:S01]  /*8710*/  IADD3 R16, P5, R16, 0xc000, RZ ;  /* 0x0000c00010107810 */ /* 0x000fe20007fbe0ff */
[----:B------:R-:W-:Y:S01]  /*8720*/  IMAD.X R13, RZ, RZ, RZ, P3 ;  /* 0x000000ffff0d7224 */ /* 0x000fe200018e06ff */
[----:B------:R-:W-:Y:S01]  /*8730*/  MOV R155, R10 ;  /* 0x0000000a009b7202 */ /* 0x000fe20000000f00 */
[----:B------:R-:W-:Y:S02]  /*8740*/  IMAD.MOV R5, RZ, RZ, -R5 ;  /* 0x000000ffff057224 */ /* 0x000fe400078e0a05 */
[----:B------:R-:W-:Y:S01]  /*8750*/  IMAD.X R17, RZ, RZ, RZ, P5 ;  /* 0x000000ffff117224 */ /* 0x000fe200028e06ff */
[----:B------:R-:W-:Y:S02]  /*8760*/  MOV R9, R12 ;  /* 0x0000000c00097202 */ /* 0x000fe40000000f00 */
[----:B------:R-:W-:Y:S02]  /*8770*/  IADD3 R12, P3, R20, 0x8000, RZ ;  /* 0x00008000140c7810 */ /* 0x000fe40007f7e0ff */
[C---:B-1----:R-:W-:Y:S01]  /*8780*/  FSETP.NE.AND P2, PT, R7.reuse, -R22, PT ;  /* 0x800000160700720b */ /* 0x042fe20003f45000 */
[----:B------:R-:W-:Y:S01]  /*8790*/  FADD R22, R7, R22 ;  /* 0x0000001607167221 */ /* 0x000fe20000000000 */
[----:B------:R-:W-:Y:S01]  /*87a0*/  PRMT R163, R5, 0x7710, RZ ;  /* 0x0000771005a37816 */ /* 0x000fe200000000ff */
[----:B------:R-:W-:Y:S01]  /*87b0*/  IMAD.X R13, RZ, RZ, RZ, P3 ;  /* 0x000000ffff0d7224 */ /* 0x000fe200018e06ff */
[C---:B---3--:R-:W-:Y:S01]  /*87c0*/  FSETP.NE.AND P3, PT, R15.reuse, -R156, PT ;  /* 0x8000009c0f00720b */ /* 0x048fe20003f65000 */
[----:B------:R-:W-:Y:S01]  /*87d0*/  FADD R165, R15, R156 ;  /* 0x0000009c0fa57221 */ /* 0x000fe20000000000 */
[----:B------:R-:W-:-:S02]  /*87e0*/  IADD3 R163, R166, R163, RZ ;  /* 0x000000a3a6a37210 */ /* 0x000fc40007ffe0ff */
[----:B------:R-:W-:Y:S02]  /*87f0*/  MOV R10, R12 ;  /* 0x0000000c000a7202 */ /* 0x000fe40000000f00 */
[----:B------:R-:W-:Y:S02]  /*8800*/  IADD3 R12, P4, R18, 0xc000, RZ ;  /* 0x0000c000120c7810 */ /* 0x000fe40007f9e0ff */
[----:B------:R-:W-:Y:S01]  /*8810*/  LOP3.LUT R18, R163, 0x80, RZ, 0xc0, !PT ;  /* 0x00000080a3127812 */ /* 0x000fe200078ec0ff */
[----:B------:R-:W1:Y:S01]  /*8820*/  @P2 MUFU.LG2 R5, R22 ;  /* 0x0000001600052308 */ /* 0x000e620000000c00 */
[----:B------:R-:W-:Y:S01]  /*8830*/  MOV R156, 0xff800000 ;  /* 0xff800000009c7802 */ /* 0x000fe20000000f00 */
[----:B------:R-:W-:Y:S01]  /*8840*/  IMAD.X R13, RZ, RZ, RZ, P4 ;  /* 0x000000ffff0d7224 */ /* 0x000fe200020e06ff */
[----:B------:R-:W-:Y:S02]  /*8850*/  LEA.HI R18, R18, R163, RZ, 0x19 ;  /* 0x000000a312127211 */ /* 0x000fe400078fc8ff */
[----:B------:R-:W-:-:S02]  /*8860*/  IADD3 R14, P4, R14, 0xc000, RZ ;  /* 0x0000c0000e0e7810 */ /* 0x000fc40007f9e0ff */
[----:B------:R-:W-:Y:S01]  /*8870*/  MOV R153, R12 ;  /* 0x0000000c00997202 */ /* 0x000fe20000000f00 */
[----:B------:R-:W3:Y:S01]  /*8880*/  @P3 MUFU.LG2 R7, R165 ;  /* 0x000000a500073308 */ /* 0x000ee20000000c00 */
[----:B------:R-:W-:Y:S01]  /*8890*/  FSEL R13, R22, 1, P2 ;  /* 0x3f800000160d7808 */ /* 0x000fe20001000000 */
[----:B------:R-:W-:Y:S01]  /*88a0*/  IMAD.X R15, RZ, RZ, RZ, P4 ;  /* 0x000000ffff0f7224 */ /* 0x000fe200020e06ff */
[----:B------:R-:W-:Y:S02]  /*88b0*/  LOP3.LUT R18, R18, 0xfe, RZ, 0xc0, !PT ;  /* 0x000000fe12127812 */ /* 0x000fe400078ec0ff */
[----:B------:R-:W-:Y:S02]  /*88c0*/  IADD3 R20, P6, R20, 0xc000, RZ ;  /* 0x0000c00014147810 */ /* 0x000fe40007fde0ff */
[----:B------:R-:W-:Y:S01]  /*88d0*/  MOV R152, R16 ;  /* 0x0000001000987202 */ /* 0x000fe20000000f00 */
[----:B------:R-:W4:Y:S01]  /*88e0*/  MUFU.RCP R13, R13 ;  /* 0x0000000d000d7308 */ /* 0x000f220000001000 */
[----:B-1----:R-:W-:Y:S01]  /*88f0*/  @P2 FFMA R5, R4, R3, R5 ;  /* 0x0000000304052223 */ /* 0x002fe20000000005 */
[----:B------:R-:W-:-:S02]  /*8900*/  IMAD.MOV R4, RZ, RZ, -R18 ;  /* 0x000000ffff047224 */ /* 0x000fc400078e0a12 */
[----:B------:R-:W-:Y:S02]  /*8910*/  IMAD.X R21, RZ, RZ, RZ, P6 ;  /* 0x000000ffff157224 */ /* 0x000fe400030e06ff */
[----:B------:R-:W-:Y:S01]  /*8920*/  @P2 FMUL R157, R5, 0.69314718246459960938 ;  /* 0x3f317218059d2820 */ /* 0x000fe20000400000 */
[----:B------:R-:W-:Y:S02]  /*8930*/  FSEL R5, R165, 1, P3 ;  /* 0x3f800000a5057808 */ /* 0x000fe40001800000 */
[----:B------:R-:W-:Y:S01]  /*8940*/  PRMT R4, R4, 0x7710, RZ ;  /* 0x0000771004047816 */ /* 0x000fe200000000ff */
[----:B---3--:R-:W-:Y:S01]  /*8950*/  @P3 FFMA R7, R6, R3, R7 ;  /* 0x0000000306073223 */ /* 0x008fe20000000007 */
[----:B------:R-:W-:Y:S02]  /*8960*/  MOV R3, R14 ;  /* 0x0000000e00037202 */ /* 0x000fe40000000f00 */
[----:B------:R-:W1:Y:S01]  /*8970*/  MUFU.RCP R5, R5 ;  /* 0x0000000500057308 */ /* 0x000e620000001000 */
[----:B------:R-:W-:Y:S01]  /*8980*/  @P3 FMUL R156, R7, 0.69314718246459960938 ;  /* 0x3f317218079c3820 */ /* 0x000fe20000400000 */
[----:B------:R-:W-:Y:S01]  /*8990*/  @!P0 IMAD.MOV.U32 R7, RZ, RZ, 0x1 ;  /* 0x00000001ff078424 */ /* 0x000fe200078e00ff */
[----:B------:R-:W-:Y:S01]  /*89a0*/  MOV R11, R20 ;  /* 0x00000014000b7202 */ /* 0x000fe20000000f00 */
[----:B------:R-:W-:-:S05]  /*89b0*/  IMAD.IADD R163, R163, 0x1, R4 ;  /* 0x00000001a3a37824 */ /* 0x000fca00078e0204 */
[----:B------:R-:W-:Y:S01]  /*89c0*/  PRMT R163, R163, 0x8880, RZ ;  /* 0x00008880a3a37816 */ /* 0x000fe200000000ff */
[----:B------:R-:W-:Y:S01]  /*89d0*/  HGMMA.64x256x16.F32 R24, gdesc[UR4].tnspB, R24, gsb0 ;  /* 0x43e00000041879f0 */ /* 0x000fe20008000818 */
[----:B------:R-:W-:Y:S02]  /*89e0*/  ULDC.64 UR4, c[0x0][0x208] ;  /* 0x0000820000047ab9 */ /* 0x000fe40000000a00 */
[----:B------:R-:W-:Y:S02]  /*89f0*/  WARPGROUP.DEPBAR.LE gsb0, 0x0 ;  /* 0x00008000000079c5 */ /* 0x000fe40000010000 */
[----:B------:R3:W-:Y:S01]  /*8a00*/  @!P0 SYNCS.ARRIVE.TRANS64.ART0 RZ, [R2+URZ+0x28], R7 ;  /* 0x0000280702ff89a7 */ /* 0x0007e2000850003f */
[-C--:B----4-:R-:W-:Y:S01]  /*8a10*/  FMUL R12, R32, R13.reuse ;  /* 0x0000000d200c7220 */ /* 0x090fe20000400000 */
[----:B------:R-:W-:Y:S01]  /*8a20*/  FMUL R33, R33, R13 ;  /* 0x0000000d21217220 */ /* 0x000fe20000400000 */
[-C--:B-1----:R-:W-:Y:S01]  /*8a30*/  FMUL R15, R38, R5.reuse ;  /* 0x00000005260f7220 */ /* 0x082fe20000400000 */
[----:B------:R-:W-:Y:S01]  /*8a40*/  FMUL R32, R39, R5 ;  /* 0x0000000527207220 */ /* 0x000fe20000400000 */
[-C--:B------:R-:W-:Y:S01]  /*8a50*/  FMUL R6, R28, R13.reuse ;  /* 0x0000000d1c067220 */ /* 0x080fe20000400000 */
[-C--:B------:R-:W-:Y:S01]  /*8a60*/  FMUL R29, R29, R13.reuse ;  /* 0x0000000d1d1d7220 */ /* 0x080fe20000400000 */
[-C--:B------:R-:W-:Y:S01]  /*8a70*/  FMUL R4, R24, R13.reuse ;  /* 0x0000000d18047220 */ /* 0x080fe20000400000 */
[----:B------:R-:W-:Y:S01]  /*8a80*/  FMUL R25, R25, R13 ;  /* 0x0000000d19197220 */ /* 0x000fe20000400000 */
[-C--:B------:R-:W-:Y:S01]  /*8a90*/  FMUL R26, R26, R5.reuse ;  /* 0x000000051a1a7220 */ /* 0x080fe20000400000 */
[-C--:B---3--:R-:W-:Y:S01]  /*8aa0*/  FMUL R7, R30, R5.reuse ;  /* 0x000000051e077220 */ /* 0x088fe20000400000 */
[-C--:B------:R-:W-:Y:S01]  /*8ab0*/  FMUL R30, R31, R5.reuse ;  /* 0x000000051f1e7220 */ /* 0x080fe20000400000 */
[----:B------:R-:W-:Y:S01]  /*8ac0*/  FMUL R27, R27, R5 ;  /* 0x000000051b1b7220 */ /* 0x000fe20000400000 */
[----:B------:R-:W-:Y:S01]  /*8ad0*/  F2FP.F16.F32.PACK_AB R12, R33, R12 ;  /* 0x0000000c210c723e */ /* 0x000fe200000000ff */
[----:B------:R-:W-:Y:S01]  /*8ae0*/  FMUL R14, R36, R13 ;  /* 0x0000000d240e7220 */ /* 0x000fe20000400000 */
[----:B------:R-:W-:Y:S01]  /*8af0*/  F2FP.F16.F32.PACK_AB R15, R32, R15 ;  /* 0x0000000f200f723e */ /* 0x000fe200000000ff */
[----:B------:R-:W-:Y:S01]  /*8b00*/  FMUL R37, R37, R13 ;  /* 0x0000000d25257220 */ /* 0x000fe20000400000 */
[----:B------:R-:W-:Y:S01]  /*8b10*/  F2FP.F16.F32.PACK_AB R7, R30, R7 ;  /* 0x000000071e07723e */ /* 0x000fe200000000ff */
[----:B------:R-:W2:Y:S01]  /*8b20*/  LDC.64 R32, c[0x0][0x268] ;  /* 0x00009a00ff207b82 */ /* 0x000ea20000000a00 */
[-C--:B------:R-:W-:Y:S01]  /*8b30*/  FMUL R44, R44, R13.reuse ;  /* 0x0000000d2c2c7220 */ /* 0x080fe20000400000 */
[-C--:B------:R-:W-:Y:S01]  /*8b40*/  FMUL R45, R45, R13.reuse ;  /* 0x0000000d2d2d7220 */ /* 0x080fe20000400000 */
[-C--:B------:R-:W-:Y:S01]  /*8b50*/  FMUL R40, R40, R13.reuse ;  /* 0x0000000d28287220 */ /* 0x080fe20000400000 */
[-C--:B------:R-:W-:Y:S01]  /*8b60*/  FMUL R41, R41, R13.reuse ;  /* 0x0000000d29297220 */ /* 0x080fe20000400000 */
[-C--:B------:R-:W-:Y:S01]  /*8b70*/  FMUL R18, R52, R13.reuse ;  /* 0x0000000d34127220 */ /* 0x080fe20000400000 */
[-C--:B------:R-:W-:Y:S01]  /*8b80*/  FMUL R53, R53, R13.reuse ;  /* 0x0000000d35357220 */ /* 0x080fe20000400000 */
[-C--:B------:R-:W-:Y:S01]  /*8b90*/  FMUL R16, R48, R13.reuse ;  /* 0x0000000d30107220 */ /* 0x080fe20000400000 */
[----:B------:R-:W1:Y:S01]  /*8ba0*/  LDC.64 R30, c[0x0][0x260] ;  /* 0x00009800ff1e7b82 */ /* 0x000e620000000a00 */
        /* <DEDUP_REMOVED lines=107> */
[----:B------:R-:W-:-:S02]  /*9260*/  F2FP.F16.F32.PACK_AB R4, R25, R4 ;  /* 0x000000041904723e */ /* 0x000fc400000000ff */
[----:B------:R-:W-:Y:S02]  /*9270*/  F2FP.F16.F32.PACK_AB R5, R27, R26 ;  /* 0x0000001a1b05723e */ /* 0x000fe400000000ff */
[----:B------:R-:W-:Y:S01]  /*9280*/  F2FP.F16.F32.PACK_AB R6, R29, R6 ;  /* 0x000000061d06723e */ /* 0x000fe200000000ff */
[----:B------:R-:W-:Y:S01]  /*9290*/  BAR.SYNC.DEFER_BLOCKING 0x1, 0x100 ;  /* 0x0044000000007b1d */ /* 0x000fe20000010000 */
[----:B------:R-:W-:Y:S01]  /*92a0*/  F2FP.F16.F32.PACK_AB R13, R34, R13 ;  /* 0x0000000d220d723e */ /* 0x000fe200000000ff */
[----:B-1----:R-:W-:Y:S01]  /*92b0*/  IMAD.WIDE.U32 R34, R30, UR11, RZ ;  /* 0x0000000b1e227c25 */ /* 0x002fe2000f8e00ff */
[----:B------:R-:W-:Y:S02]  /*92c0*/  F2FP.F16.F32.PACK_AB R14, R37, R14 ;  /* 0x0000000e250e723e */ /* 0x000fe400000000ff */
[----:B------:R-:W-:Y:S01]  /*92d0*/  F2FP.F16.F32.PACK_AB R17, R36, R17 ;  /* 0x000000112411723e */ /* 0x000fe200000000ff */
[----:B------:R-:W-:Y:S02]  /*92e0*/  IMAD R35, R31, UR11, R35 ;  /* 0x0000000b1f237c24 */ /* 0x000fe4000f8e0223 */
[----:B------:R-:W1:Y:S01]  /*92f0*/  LDC.64 R36, c[0x0][0x240] ;  /* 0x00009000ff247b82 */ /* 0x000e620000000a00 */
[----:B------:R-:W-:-:S02]  /*9300*/  F2FP.F16.F32.PACK_AB R16, R49, R16 ;  /* 0x000000103110723e */ /* 0x000fc400000000ff */
[----:B------:R-:W-:Y:S02]  /*9310*/  F2FP.F16.F32.PACK_AB R18, R53, R18 ;  /* 0x000000123512723e */ /* 0x000fe400000000ff */
[----:B------:R-:W-:Y:S02]  /*9320*/  F2FP.F16.F32.PACK_AB R20, R57, R20 ;  /* 0x000000143914723e */ /* 0x000fe400000000ff */
[----:B------:R-:W-:Y:S02]  /*9330*/  F2FP.F16.F32.PACK_AB R21, R38, R21 ;  /* 0x000000152615723e */ /* 0x000fe400000000ff */
[----:B------:R-:W-:Y:S02]  /*9340*/  F2FP.F16.F32.PACK_AB R22, R61, R22 ;  /* 0x000000163d16723e */ /* 0x000fe400000000ff */
[----:B------:R-:W-:Y:S02]  /*9350*/  F2FP.F16.F32.PACK_AB R24, R65, R24 ;  /* 0x000000184118723e */ /* 0x000fe400000000ff */
[----:B------:R-:W-:-:S02]  /*9360*/  F2FP.F16.F32.PACK_AB R25, R67, R66 ;  /* 0x000000424319723e */ /* 0x000fc400000000ff */
[----:B------:R-:W-:Y:S01]  /*9370*/  F2FP.F16.F32.PACK_AB R26, R69, R68 ;  /* 0x00000044451a723e */ /* 0x000fe200000000ff */
[----:B------:R3:W-:Y:S01]  /*9380*/  STSM.16.M88.4 [R19], R4 ;  /* 0x0000000413007844 */ /* 0x0007e20000000200 */
[----:B------:R-:W-:Y:S02]  /*9390*/  F2FP.F16.F32.PACK_AB R27, R71, R70 ;  /* 0x00000046471b723e */ /* 0x000fe400000000ff */
[----:B------:R-:W-:Y:S01]  /*93a0*/  F2FP.F16.F32.PACK_AB R28, R73, R28 ;  /* 0x0000001c491c723e */ /* 0x000fe200000000ff */
[----:B------:R4:W-:Y:S01]  /*93b0*/  STSM.16.M88.4 [R23], R12 ;  /* 0x0000000c17007844 */ /* 0x0009e20000000200 */
[----:B------:R-:W-:Y:S02]  /*93c0*/  F2FP.F16.F32.PACK_AB R29, R75, R74 ;  /* 0x0000004a4b1d723e */ /* 0x000fe400000000ff */
[----:B------:R-:W-:Y:S02]  /*93d0*/  F2FP.F16.F32.PACK_AB R30, R77, R76 ;  /* 0x0000004c4d1e723e */ /* 0x000fe400000000ff */
[----:B------:R-:W-:-:S02]  /*93e0*/  F2FP.F16.F32.PACK_AB R31, R79, R78 ;  /* 0x0000004e4f1f723e */ /* 0x000fc400000000ff */
[----:B------:R-:W-:Y:S02]  /*93f0*/  F2FP.F16.F32.PACK_AB R104, R105, R104 ;  /* 0x000000686968723e */ /* 0x000fe400000000ff */
[----:B------:R-:W-:Y:S02]  /*9400*/  F2FP.F16.F32.PACK_AB R112, R113, R112 ;  /* 0x000000707170723e */ /* 0x000fe400000000ff */
[----:B------:R-:W-:Y:S02]  /*9410*/  F2FP.F16.F32.PACK_AB R105, R107, R106 ;  /* 0x0000006a6b69723e */ /* 0x000fe400000000ff */
[----:B---3--:R-:W-:Y:S02]  /*9420*/  F2FP.F16.F32.PACK_AB R4, R41, R40 ;  /* 0x000000282904723e */ /* 0x008fe400000000ff */
[----:B------:R-:W-:Y:S02]  /*9430*/  F2FP.F16.F32.PACK_AB R5, R43, R42 ;  /* 0x0000002a2b05723e */ /* 0x000fe400000000ff */
[----:B------:R-:W-:-:S02]  /*9440*/  F2FP.F16.F32.PACK_AB R6, R45, R44 ;  /* 0x0000002c2d06723e */ /* 0x000fc400000000ff */
[----:B------:R-:W-:Y:S02]  /*9450*/  F2FP.F16.F32.PACK_AB R7, R47, R46 ;  /* 0x0000002e2f07723e */ /* 0x000fe400000000ff */
[----:B------:R-:W-:Y:S02]  /*9460*/  F2FP.F16.F32.PACK_AB R19, R55, R54 ;  /* 0x000000363713723e */ /* 0x000fe400000000ff */
[----:B----4-:R-:W-:Y:S01]  /*9470*/  F2FP.F16.F32.PACK_AB R23, R63, R62 ;  /* 0x0000003e3f17723e */ /* 0x010fe200000000ff */
[----:B------:R3:W-:Y:S01]  /*9480*/  STSM.16.M88.4 [R161], R4 ;  /* 0x00000004a1007844 */ /* 0x0007e20000000200 */
[----:B------:R-:W-:Y:S02]  /*9490*/  F2FP.F16.F32.PACK_AB R12, R81, R80 ;  /* 0x00000050510c723e */ /* 0x000fe400000000ff */
[----:B------:R-:W-:Y:S01]  /*94a0*/  F2FP.F16.F32.PACK_AB R13, R83, R82 ;  /* 0x00000052530d723e */ /* 0x000fe200000000ff */
[----:B------:R4:W-:Y:S01]  /*94b0*/  STSM.16.M88.4 [R160], R16 ;  /* 0x00000010a0007844 */ /* 0x0009e20000000200 */
[----:B------:R-:W-:-:S02]  /*94c0*/  F2FP.F16.F32.PACK_AB R14, R85, R84 ;  /* 0x00000054550e723e */ /* 0x000fc400000000ff */
[----:B------:R-:W-:Y:S01]  /*94d0*/  F2FP.F16.F32.PACK_AB R15, R87, R86 ;  /* 0x00000056570f723e */ /* 0x000fe200000000ff */
[----:B------:R5:W-:Y:S01]  /*94e0*/  STSM.16.M88.4 [R162], R20 ;  /* 0x00000014a2007844 */ /* 0x000be20000000200 */
[----:B------:R-:W-:Y:S02]  /*94f0*/  F2FP.F16.F32.PACK_AB R120, R121, R120 ;  /* 0x000000787978723e */ /* 0x000fe400000000ff */
[----:B------:R-:W-:Y:S01]  /*9500*/  F2FP.F16.F32.PACK_AB R113, R115, R114 ;  /* 0x000000727371723e */ /* 0x000fe200000000ff */
[----:B------:R-:W-:Y:S01]  /*9510*/  STSM.16.M88.4 [R164], R24 ;  /* 0x00000018a4007844 */ /* 0x000fe20000000200 */
[----:B------:R-:W-:Y:S02]  /*9520*/  F2FP.F16.F32.PACK_AB R106, R109, R108 ;  /* 0x0000006c6d6a723e */ /* 0x000fe400000000ff */
[----:B------:R-:W-:Y:S01]  /*9530*/  F2FP.F16.F32.PACK_AB R107, R111, R110 ;  /* 0x0000006e6f6b723e */ /* 0x000fe200000000ff */
[----:B---3--:R-:W-:Y:S01]  /*9540*/  IMAD.MOV.U32 R5, RZ, RZ, R163 ;  /* 0x000000ffff057224 */ /* 0x008fe200078e00a3 */
[----:B------:R-:W-:Y:S01]  /*9550*/  STSM.16.M88.4 [R158], R28 ;  /* 0x0000001c9e007844 */ /* 0x000fe20000000200 */
[----:B------:R-:W-:-:S02]  /*9560*/  F2FP.F16.F32.PACK_AB R7, R103, R102 ;  /* 0x000000666707723e */ /* 0x000fc400000000ff */
[----:B------:R-:W-:Y:S01]  /*9570*/  IMAD R6, R5, 0x8, R8 ;  /* 0x0000000805067824 */ /* 0x000fe200078e0208 */
[----:B------:R3:W-:Y:S01]  /*9580*/  STSM.16.M88.4 [R159], R12 ;  /* 0x0000000c9f007844 */ /* 0x0007e20000000200 */
[----:B--2---:R-:W-:Y:S01]  /*9590*/  IMAD.WIDE.U32 R4, R32, UR12, R34 ;  /* 0x0000000c20047c25 */ /* 0x004fe2000f8e0022 */
[----:B----4-:R-:W-:Y:S01]  /*95a0*/  F2FP.F16.F32.PACK_AB R16, R89, R88 ;  /* 0x000000585910723e */ /* 0x010fe200000000ff */
[----:B-----5:R-:W2:Y:S01]  /*95b0*/  LDC R23, c[0x0][0x210] ;  /* 0x00008400ff177b82 */ /* 0x020ea20000000800 */
[----:B------:R-:W-:Y:S01]  /*95c0*/  F2FP.F16.F32.PACK_AB R17, R91, R90 ;  /* 0x0000005a5b11723e */ /* 0x000fe200000000ff */
[----:B------:R-:W-:Y:S01]  /*95d0*/  VIADD R21, R6, UR10 ;  /* 0x0000000a06157c36 */ /* 0x000fe20008000000 */
[----:B------:R-:W-:Y:S01]  /*95e0*/  F2FP.F16.F32.PACK_AB R18, R93, R92 ;  /* 0x0000005c5d12723e */ /* 0x000fe200000000ff */
[----:B------:R-:W-:Y:S01]  /*95f0*/  IMAD R22, R33, UR12, R5 ;  /* 0x0000000c21167c24 */ /* 0x000fe2000f8e0205 */
[----:B------:R-:W-:Y:S01]  /*9600*/  F2FP.F16.F32.PACK_AB R19, R95, R94 ;  /* 0x0000005e5f13723e */ /* 0x000fe200000000ff */
[----:B------:R-:W-:Y:S01]  /*9610*/  VIADD R8, R8, UR10 ;  /* 0x0000000a08087c36 */ /* 0x000fe20008000000 */
[----:B------:R-:W-:-:S02]  /*9620*/  IADD3 R20, P0, R21, R4, RZ ;  /* 0x0000000415147210 */ /* 0x000fc40007f1e0ff */
[----:B------:R-:W-:Y:S01]  /*9630*/  F2FP.F16.F32.PACK_AB R4, R97, R96 ;  /* 0x000000606104723e */ /* 0x000fe200000000ff */
[----:B------:R-:W-:Y:S01]  /*9640*/  STSM.16.M88.4 [R9], R16 ;  /* 0x0000001009007844 */ /* 0x000fe20000000200 */
[----:B------:R-:W-:Y:S02]  /*9650*/  F2FP.F16.F32.PACK_AB R5, R99, R98 ;  /* 0x000000626305723e */ /* 0x000fe400000000ff */
[----:B---3--:R-:W-:Y:S02]  /*9660*/  LEA.HI.X.SX32 R14, R21, R22, 0x1, P0 ;  /* 0x00000016150e7211 */ /* 0x008fe400000f0eff */
[C---:B-1----:R-:W-:Y:S02]  /*9670*/  LEA R13, P0, R20.reuse, R36, 0x2 ;  /* 0x00000024140d7211 */ /* 0x042fe400078010ff */
[----:B------:R-:W-:Y:S02]  /*9680*/  F2FP.F16.F32.PACK_AB R6, R101, R100 ;  /* 0x000000646506723e */ /* 0x000fe400000000ff */
[----:B------:R-:W-:-:S02]  /*9690*/  LEA.HI.X R14, R20, R37, R14, 0x2, P0 ;  /* 0x00000025140e7211 */ /* 0x000fc400000f140e */
[C---:B------:R-:W-:Y:S01]  /*96a0*/  IADD3 R12, R8.reuse, 0x8, RZ ;  /* 0x00000008080c7810 */ /* 0x040fe20007ffe0ff */
[----:B------:R-:W-:Y:S01]  /*96b0*/  STSM.16.M88.4 [R155], R4 ;  /* 0x000000049b007844 */ /* 0x000fe20000000200 */
[----:B------:R-:W-:Y:S02]  /*96c0*/  F2FP.F16.F32.PACK_AB R128, R129, R128 ;  /* 0x000000808180723e */ /* 0x000fe400000000ff */
[-C--:B--2---:R-:W-:Y:S01]  /*96d0*/  ISETP.GE.OR P0, PT, R8, R23.reuse, P1 ;  /* 0x000000170800720c */ /* 0x084fe20000f06670 */
[----:B------:R-:W-:Y:S01]  /*96e0*/  SHFL.IDX PT, R4, R13, RZ, 0x1c1f ;  /* 0x001c1fff0d047589 */ /* 0x000fe200000e0000 */
[----:B------:R-:W-:Y:S02]  /*96f0*/  ISETP.GE.OR P1, PT, R12, R23, P1 ;  /* 0x000000170c00720c */ /* 0x000fe40000f26670 */
[----:B------:R-:W-:Y:S01]  /*9700*/  F2FP.F16.F32.PACK_AB R121, R123, R122 ;  /* 0x0000007a7b79723e */ /* 0x000fe200000000ff */
[----:B------:R-:W1:Y:S01]  /*9710*/  SHFL.IDX PT, R5, R14, RZ, 0x1c1f ;  /* 0x001c1fff0e057589 */ /* 0x000e6200000e0000 */
[----:B------:R-:W-:-:S02]  /*9720*/  F2FP.F16.F32.PACK_AB R114, R117, R116 ;  /* 0x000000747572723e */ /* 0x000fc400000000ff */
[----:B------:R-:W-:Y:S01]  /*9730*/  F2FP.F16.F32.PACK_AB R115, R119, R118 ;  /* 0x000000767773723e */ /* 0x000fe200000000ff */
[----:B------:R-:W-:Y:S01]  /*9740*/  SHFL.IDX PT, R6, R13, 0x1, 0x1c1f ;  /* 0x003c1f000d067f89 */ /* 0x000fe200000e0000 */
[----:B------:R-:W-:Y:S02]  /*9750*/  F2FP.F16.F32.PACK_AB R136, R137, R136 ;  /* 0x000000888988723e */ /* 0x000fe400000000ff */
[----:B------:R-:W-:Y:S01]  /*9760*/  F2FP.F16.F32.PACK_AB R129, R131, R130 ;  /* 0x000000828381723e */ /* 0x000fe200000000ff */
[----:B------:R-:W2:Y:S01]  /*9770*/  SHFL.IDX PT, R7, R14, 0x1, 0x1c1f ;  /* 0x003c1f000e077f89 */ /* 0x000ea200000e0000 */
        /* <DEDUP_REMOVED lines=8> */
[----:B------:R3:W-:Y:S01]  /*9800*/  STSM.16.M88.4 [R153], R120 ;  /* 0x0000007899007844 */ /* 0x0007e20000000200 */
[----:B------:R-:W-:Y:S02]  /*9810*/  F2FP.F16.F32.PACK_AB R138, R141, R140 ;  /* 0x0000008c8d8a723e */ /* 0x000fe400000000ff */
[----:B------:R-:W-:Y:S01]  /*9820*/  F2FP.F16.F32.PACK_AB R139, R143, R142 ;  /* 0x0000008e8f8b723e */ /* 0x000fe200000000ff */
[----:B------:R3:W-:Y:S01]  /*9830*/  STSM.16.M88.4 [R152], R128 ;  /* 0x0000008098007844 */ /* 0x0007e20000000200 */
[----:B------:R-:W-:-:S02]  /*9840*/  F2FP.F16.F32.PACK_AB R145, R147, R146 ;  /* 0x000000929391723e */ /* 0x000fc400000000ff */
[----:B------:R-:W-:Y:S01]  /*9850*/  F2FP.F16.F32.PACK_AB R146, R149, R148 ;  /* 0x000000949592723e */ /* 0x000fe200000000ff */
[----:B------:R3:W-:Y:S01]  /*9860*/  STSM.16.M88.4 [R11], R136 ;  /* 0x000000880b007844 */ /* 0x0007e20000000200 */
[----:B------:R-:W-:-:S03]  /*9870*/  F2FP.F16.F32.PACK_AB R147, R151, R150 ;  /* 0x000000969793723e */ /* 0x000fc600000000ff */
[----:B-1----:R3:W-:Y:S04]  /*9880*/  @!P0 STG.E desc[UR4][R4.64], R157 ;  /* 0x0000009d04008986 */ /* 0x0027e8000c101904 */
[----:B--2---:R3:W-:Y:S04]  /*9890*/  @!P1 STG.E desc[UR4][R6.64], R156 ;  /* 0x0000009c06009986 */ /* 0x0047e8000c101904 */
[----:B------:R3:W-:Y:S01]  /*98a0*/  STSM.16.M88.4 [R3], R144 ;  /* 0x0000009003007844 */ /* 0x0007e20000000200 */
[----:B------:R1:W-:Y:S06]  /*98b0*/  MEMBAR.ALL.CTA ;  /* 0x0000000000007992 */ /* 0x0003ec0000008000 */
[----:B-1----:R-:W1:Y:S02]  /*98c0*/  FENCE.VIEW.ASYNC.S ;  /* 0x00000000000073c6 */ /* 0x002e640000000000 */
[----:B-1----:R-:W-:Y:S06]  /*98d0*/  BAR.ARV 0x1, 0x120 ;  /* 0x0044800000007b1d */ /* 0x002fec0000002000 */
[----:B------:R-:W-:-:S13]  /*98e0*/  ISETP.NE.AND P0, PT, R0, 0x4, PT ;  /* 0x000000040000780c */ /* 0x000fda0003f05270 */
[----:B---3--:R-:W-:Y:S05]  /*98f0*/  @P0 EXIT ;  /* 0x000000000000094d */ /* 0x008fea0003800000 */
[----:B------:R-:W1:Y:S08]  /*9900*/  LDC.64 R4, c[0x0][0x198] ;  /* 0x00006600ff047b82 */ /* 0x000e700000000a00 */
[----:B------:R-:W-:Y:S01]  /*9910*/  BAR.SYNC.DEFER_BLOCKING 0x1, 0x120 ;  /* 0x0044800000007b1d */ /* 0x000fe20000010000 */
[----:B------:R-:W-:-:S05]  /*9920*/  R2UR UR14, R2 ;  /* 0x00000000020e72ca */ /* 0x000fca00000e0000 */
[----:B------:R-:W-:Y:S01]  /*9930*/  UMOV UR9, URZ ;  /* 0x0000003f00097c82 */ /* 0x000fe20008000000 */
[----:B------:R-:W-:-:S07]  /*9940*/  UMOV UR4, 0x40 ;  /* 0x0000004000047882 */ /* 0x000fce0000000000 */
[----:B------:R-:W-:Y:S02]  /*9950*/  UIADD3 UR8, UR14, 0x10400, URZ ;  /* 0x000104000e087890 */ /* 0x000fe4000fffe03f */
[----:B------:R-:W-:Y:S02]  /*9960*/  UIADD3 UR5, UR14, 0x14400, URZ ;  /* 0x000144000e057890 */ /* 0x000fe4000fffe03f */
[----:B------:R-:W-:Y:S02]  /*9970*/  UIADD3 UR13, UR14, 0x18400, URZ ;  /* 0x000184000e0d7890 */ /* 0x000fe4000fffe03f */
[----:B------:R-:W-:Y:S01]  /*9980*/  UIADD3 UR14, UR14, 0x1c400, URZ ;  /* 0x0001c4000e0e7890 */ /* 0x000fe2000fffe03f */
[----:B-1----:R-:W-:-:S04]  /*9990*/  IADD3 R0, P0, R4, 0x1f0, RZ ;  /* 0x000001f004007810 */ /* 0x002fc80007f1e0ff */
[----:B------:R-:W-:Y:S01]  /*99a0*/  R2UR UR6, R0 ;  /* 0x00000000000672ca */ /* 0x000fe200000e0000 */
[----:B------:R-:W-:-:S05]  /*99b0*/  IMAD.X R4, RZ, RZ, R5, P0 ;  /* 0x000000ffff047224 */ /* 0x000fca00000e0605 */
[----:B------:R-:W-:-:S13]  /*99c0*/  R2UR UR7, R4 ;  /* 0x00000000040772ca */ /* 0x000fda00000e0000 */
[----:B------:R1:W-:Y:S02]  /*99d0*/  UTMASTG.4D [UR8], [UR6], desc[URZ] ;  /* 0x00003f08060073b5 */ /* 0x0003e40008019000 */
[----:B-1----:R-:W-:Y:S01]  /*99e0*/  UMOV UR8, UR5 ;  /* 0x0000000500087c82 */ /* 0x002fe20008000000 */
[----:B------:R-:W-:Y:S01]  /*99f0*/  UMOV UR9, UR4 ;  /* 0x0000000400097c82 */ /* 0x000fe20008000000 */
[----:B------:R-:W-:Y:S01]  /*9a00*/  UMOV UR4, 0x80 ;  /* 0x0000008000047882 */ /* 0x000fe20000000000 */
[----:B------:R1:W-:Y:S02]  /*9a10*/  UTMASTG.4D [UR8], [UR6], desc[URZ] ;  /* 0x00003f08060073b5 */ /* 0x0003e40008019000 */
[----:B-1----:R-:W-:Y:S01]  /*9a20*/  UMOV UR8, UR13 ;  /* 0x0000000d00087c82 */ /* 0x002fe20008000000 */
[----:B------:R-:W-:Y:S01]  /*9a30*/  UMOV UR9, UR4 ;  /* 0x0000000400097c82 */ /* 0x000fe20008000000 */
[----:B------:R-:W-:Y:S01]  /*9a40*/  UMOV UR4, 0xc0 ;  /* 0x000000c000047882 */ /* 0x000fe20000000000 */
[----:B------:R1:W-:Y:S02]  /*9a50*/  UTMASTG.4D [UR8], [UR6], desc[URZ] ;  /* 0x00003f08060073b5 */ /* 0x0003e40008019000 */
[----:B-1----:R-:W-:Y:S01]  /*9a60*/  UMOV UR8, UR14 ;  /* 0x0000000e00087c82 */ /* 0x002fe20008000000 */
[----:B------:R-:W-:-:S02]  /*9a70*/  UMOV UR9, UR4 ;  /* 0x0000000400097c82 */ /* 0x000fc40008000000 */
[----:B------:R1:W-:Y:S01]  /*9a80*/  UTMASTG.4D [UR8], [UR6], desc[URZ] ;  /* 0x00003f08060073b5 */ /* 0x0003e20008019000 */
[----:B------:R0:W-:Y:S01]  /*9a90*/  UTMACMDFLUSH ;  /* 0x00000000000079b7 */ /* 0x0001e20000000000 */
[----:B------:R-:W-:-:S04]  /*9aa0*/  DEPBAR.LE SB0, 0x0 ;  /* 0x000080000000791a */ /* 0x000fc80000000000 */
[----:B-1----:R-:W-:Y:S05]  /*9ab0*/  EXIT ;  /* 0x000000000000794d */ /* 0x002fea0003800000 */
.L_x_2:
[----:B-1----:R-:W-:Y:S02]  /*9ac0*/  IMAD.U32 R5, RZ, RZ, UR49 ;  /* 0x00000031ff057e24 */ /* 0x002fe4000f8e00ff */
[----:B------:R-:W-:Y:S02]  /*9ad0*/  IMAD.MOV.U32 R2, RZ, RZ, -0x80000000 ;  /* 0x80000000ff027424 */ /* 0x000fe400078e00ff */
[----:B------:R-:W-:-:S04]  /*9ae0*/  IMAD.MOV.U32 R3, RZ, RZ, -0x80000000 ;  /* 0x80000000ff037424 */ /* 0x000fc800078e00ff */
[----:B------:R1:W2:Y:S03]  /*9af0*/  SYNCS.PHASECHK.TRANS64.TRYWAIT P0, [R5+URZ+0x18], R3 ;  /* 0x00001803050075a7 */ /* 0x0002a6000800017f */
[----:B--2---:R-:W-:Y:S05]  /*9b00*/  @!P0 NANOSLEEP.SYNCS 0x989680 ;  /* 0x009896800000895d */ /* 0x004fea0003900000 */
[----:B------:R-:W2:Y:S02]  /*9b10*/  @!P0 SYNCS.PHASECHK.TRANS64 P0, [R5+URZ+0x18], R3 ;  /* 0x00001803050085a7 */ /* 0x000ea4000800007f */
[----:B--2---:R-:W-:Y:S05]  /*9b20*/  @!P0 BRA `(.L_x_2) ;  /* 0xfffffffc00e48947 */ /* 0x004fea000383ffff */
[----:B------:R-:W-:Y:S05]  /*9b30*/  BRA `(.L_x_21) ;  /* 0xffffff6800587947 */ /* 0x000fea000383ffff */
.L_x_3:
[----:B-1----:R-:W-:Y:S01]  /*9b40*/  IMAD.U32 R5, RZ, RZ, UR49 ;  /* 0x00000031ff057e24 */ /* 0x002fe2000f8e00ff */
[----:B------:R-:W-:Y:S01]  /*9b50*/  MOV R3, 0x80000000 ;  /* 0x8000000000037802 */ /* 0x000fe20000000f00 */
[----:B------:R-:W-:-:S03]  /*9b60*/  IMAD.MOV.U32 R2, RZ, RZ, -0x80000000 ;  /* 0x80000000ff027424 */ /* 0x000fc600078e00ff */
[----:B------:R1:W2:Y:S04]  /*9b70*/  SYNCS.PHASECHK.TRANS64.TRYWAIT P0, [R5+URZ+0x8], R3 ;  /* 0x00000803050075a7 */ /* 0x0002a8000800017f */
[----:B--2---:R-:W-:Y:S05]  /*9b80*/  @!P0 NANOSLEEP.SYNCS 0x989680 ;  /* 0x009896800000895d */ /* 0x004fea0003900000 */
[----:B------:R-:W2:Y:S02]  /*9b90*/  @!P0 SYNCS.PHASECHK.TRANS64 P0, [R5+URZ+0x8], R3 ;  /* 0x00000803050085a7 */ /* 0x000ea4000800007f */
[----:B--2---:R-:W-:Y:S05]  /*9ba0*/  @!P0 BRA `(.L_x_3) ;  /* 0xfffffffc00e48947 */ /* 0x004fea000383ffff */
[----:B------:R-:W-:Y:S05]  /*9bb0*/  BRA `(.L_x_22) ;  /* 0xffffff6c008c7947 */ /* 0x000fea000383ffff */
.L_x_5:
[----:B------:R-:W-:-:S04]  /*9bc0*/  IMAD.U32 R2, R0, -0x80000000, RZ ;  /* 0x8000000000027824 */ /* 0x000fc800078e00ff */
[----:B------:R-:W-:-:S07]  /*9bd0*/  IMAD.MOV.U32 R3, RZ, RZ, R2 ;  /* 0x000000ffff037224 */ /* 0x000fce00078e0002 */
.L_x_23:
[----:B--2---:R-:W-:-:S04]  /*9be0*/  IMAD.U32 R9, RZ, RZ, UR49 ;  /* 0x00000031ff097e24 */ /* 0x004fc8000f8e00ff */
[----:B------:R2:W3:Y:S03]  /*9bf0*/  SYNCS.PHASECHK.TRANS64.TRYWAIT P0, [R9+URZ+0x18], R3 ;  /* 0x00001803090075a7 */ /* 0x0004e6000800017f */
[----:B---3--:R-:W-:Y:S05]  /*9c00*/  @!P0 NANOSLEEP.SYNCS 0x989680 ;  /* 0x009896800000895d */ /* 0x008fea0003900000 */
[----:B------:R-:W3:Y:S02]  /*9c10*/  @!P0 SYNCS.PHASECHK.TRANS64 P0, [R9+URZ+0x18], R3 ;  /* 0x00001803090085a7 */ /* 0x000ee4000800007f */
[----:B---3--:R-:W-:Y:S05]  /*9c20*/  @!P0 BRA `(.L_x_23) ;  /* 0xfffffffc00ec8947 */ /* 0x008fea000383ffff */
[----:B------:R-:W-:Y:S05]  /*9c30*/  BRA `(.L_x_24) ;  /* 0xffffff7000ac7947 */ /* 0x000fea000383ffff */
.L_x_6:
[----:B------:R-:W-:-:S07]  /*9c40*/  IMAD.MOV.U32 R3, RZ, RZ, R2 ;  /* 0x000000ffff037224 */ /* 0x000fce00078e0002 */
.L_x_25:
[----:B-1----:R-:W-:-:S04]  /*9c50*/  IMAD.U32 R7, RZ, RZ, UR49 ;  /* 0x00000031ff077e24 */ /* 0x002fc8000f8e00ff */
[----:B------:R1:W2:Y:S03]  /*9c60*/  SYNCS.PHASECHK.TRANS64.TRYWAIT P1, [R7+URZ+0x28], R3 ;  /* 0x00002803070075a7 */ /* 0x0002a6000802017f */
[----:B--2---:R-:W-:Y:S05]  /*9c70*/  @!P1 NANOSLEEP.SYNCS 0x989680 ;  /* 0x009896800000995d */ /* 0x004fea0003900000 */
[----:B------:R-:W2:Y:S02]  /*9c80*/  @!P1 SYNCS.PHASECHK.TRANS64 P1, [R7+URZ+0x28], R3 ;  /* 0x00002803070095a7 */ /* 0x000ea4000802007f */
[----:B--2---:R-:W-:Y:S05]  /*9c90*/  @!P1 BRA `(.L_x_25) ;  /* 0xfffffffc00ec9947 */ /* 0x004fea000383ffff */
[----:B------:R-:W-:Y:S05]  /*9ca0*/  BRA `(.L_x_26) ;  /* 0xffffff7400a87947 */ /* 0x000fea000383ffff */
.L_x_8:
[----:B------:R-:W-:-:S07]  /*9cb0*/  IMAD.MOV.U32 R3, RZ, RZ, R2 ;  /* 0x000000ffff037224 */ /* 0x000fce00078e0002 */
.L_x_27:
[----:B-1----:R-:W-:-:S04]  /*9cc0*/  MOV R5, UR49 ;  /* 0x0000003100057c02 */ /* 0x002fc80008000f00 */
[----:B------:R1:W2:Y:S03]  /*9cd0*/  SYNCS.PHASECHK.TRANS64.TRYWAIT P0, [R5+URZ+0x28], R3 ;  /* 0x00002803050075a7 */ /* 0x0002a6000800017f */
[----:B--2---:R-:W-:Y:S05]  /*9ce0*/  @!P0 NANOSLEEP.SYNCS 0x989680 ;  /* 0x009896800000895d */ /* 0x004fea0003900000 */
[----:B------:R-:W2:Y:S02]  /*9cf0*/  @!P0 SYNCS.PHASECHK.TRANS64 P0, [R5+URZ+0x28], R3 ;  /* 0x00002803050085a7 */ /* 0x000ea4000800007f */
[----:B--2---:R-:W-:Y:S05]  /*9d00*/  @!P0 BRA `(.L_x_27) ;  /* 0xfffffffc00ec8947 */ /* 0x004fea000383ffff */
[----:B------:R-:W-:Y:S05]  /*9d10*/  BRA `(.L_x_28) ;  /* 0xffffff7800b47947 */ /* 0x000fea000383ffff */
.L_x_9:
[----:B------:R-:W-:-:S07]  /*9d20*/  IMAD.MOV.U32 R3, RZ, RZ, R2 ;  /* 0x000000ffff037224 */ /* 0x000fce00078e0002 */
.L_x_29:
[----:B-1----:R-:W-:-:S04]  /*9d30*/  IMAD.U32 R5, RZ, RZ, UR49 ;  /* 0x00000031ff057e24 */ /* 0x002fc8000f8e00ff */
[----:B------:R1:W2:Y:S03]  /*9d40*/  SYNCS.PHASECHK.TRANS64.TRYWAIT P0, [R5+URZ+0x28], R3 ;  /* 0x00002803050075a7 */ /* 0x0002a6000800017f */
[----:B--2---:R-:W-:Y:S05]  /*9d50*/  @!P0 NANOSLEEP.SYNCS 0x989680 ;  /* 0x009896800000895d */ /* 0x004fea0003900000 */
[----:B------:R-:W2:Y:S02]  /*9d60*/  @!P0 SYNCS.PHASECHK.TRANS64 P0, [R5+URZ+0x28], R3 ;  /* 0x00002803050085a7 */ /* 0x000ea4000800007f */
[----:B--2---:R-:W-:Y:S05]  /*9d70*/  @!P0 BRA `(.L_x_29) ;  /* 0xfffffffc00ec8947 */ /* 0x004fea000383ffff */
[----:B------:R-:W-:Y:S05]  /*9d80*/  BRA `(.L_x_30) ;  /* 0xffffff7c00bc7947 */ /* 0x000fea000383ffff */
.L_x_10:
[----:B-1----:R1:W2:Y:S02]  /*9d90*/  SYNCS.PHASECHK.TRANS64.TRYWAIT P0, [R2+URZ], RZ ;  /* 0x000000ff020075a7 */ /* 0x0022a4000800017f */
[----:B--2---:R-:W-:Y:S05]  /*9da0*/  @!P0 NANOSLEEP.SYNCS 0x989680 ;  /* 0x009896800000895d */ /* 0x004fea0003900000 */
[----:B------:R-:W2:Y:S02]  /*9db0*/  @!P0 SYNCS.PHASECHK.TRANS64 P0, [R2+URZ], RZ ;  /* 0x000000ff020085a7 */ /* 0x000ea4000800007f */
[----:B--2---:R-:W-:Y:S05]  /*9dc0*/  @!P0 BRA `(.L_x_10) ;  /* 0xfffffffc00f08947 */ /* 0x004fea000383ffff */
[----:B------:R-:W-:Y:S05]  /*9dd0*/  BRA `(.L_x_31) ;  /* 0xffffff8000287947 */ /* 0x000fea000383ffff */
.L_x_12:
[----:B--2---:R2:W3:Y:S02]  /*9de0*/  SYNCS.PHASECHK.TRANS64.TRYWAIT P0, [R2+URZ+0x10], RZ ;  /* 0x000010ff020075a7 */ /* 0x0044e4000800017f */
[----:B---3--:R-:W-:Y:S05]  /*9df0*/  @!P0 NANOSLEEP.SYNCS 0x989680 ;  /* 0x009896800000895d */ /* 0x008fea0003900000 */
[----:B------:R-:W3:Y:S02]  /*9e00*/  @!P0 SYNCS.PHASECHK.TRANS64 P0, [R2+URZ+0x10], RZ ;  /* 0x000010ff020085a7 */ /* 0x000ee4000800007f */
[----:B---3--:R-:W-:Y:S05]  /*9e10*/  @!P0 BRA `(.L_x_12) ;  /* 0xfffffffc00f08947 */ /* 0x008fea000383ffff */
[----:B------:R-:W-:Y:S05]  /*9e20*/  BRA `(.L_x_11) ;  /* 0xffffff8000587947 */ /* 0x000fea000383ffff */
.L_x_15:
[----:B------:R-:W-:-:S07]  /*9e30*/  IMAD.MOV.U32 R22, RZ, RZ, R23 ;  /* 0x000000ffff167224 */ /* 0x000fce00078e0017 */
.L_x_32:
[----:B-1----:R1:W2:Y:S02]  /*9e40*/  SYNCS.PHASECHK.TRANS64.TRYWAIT P2, [R2+URZ+0x10], R23 ;  /* 0x00001017020075a7 */ /* 0x0022a4000804017f */
[----:B--2---:R-:W-:Y:S05]  /*9e50*/  @!P2 NANOSLEEP.SYNCS 0x989680 ;  /* 0x009896800000a95d */ /* 0x004fea0003900000 */
[----:B------:R-:W2:Y:S02]  /*9e60*/  @!P2 SYNCS.PHASECHK.TRANS64 P2, [R2+URZ+0x10], R23 ;  /* 0x000010170200a5a7 */ /* 0x000ea4000804007f */
[----:B--2---:R-:W-:Y:S05]  /*9e70*/  @!P2 BRA `(.L_x_32) ;  /* 0xfffffffc00f0a947 */ /* 0x004fea000383ffff */
[----:B------:R-:W-:Y:S05]  /*9e80*/  BRA `(.L_x_14) ;  /* 0xffffffac00787947 */ /* 0x000fea000383ffff */
.L_x_17:
[----:B------:R-:W-:-:S07]  /*9e90*/  IMAD.MOV.U32 R20, RZ, RZ, R21 ;  /* 0x000000ffff147224 */ /* 0x000fce00078e0015 */
.L_x_33:
[----:B--2---:R2:W3:Y:S02]  /*9ea0*/  SYNCS.PHASECHK.TRANS64.TRYWAIT P2, [R2+URZ+0x20], R21 ;  /* 0x00002015020075a7 */ /* 0x0044e4000804017f */
[----:B---3--:R-:W-:Y:S05]  /*9eb0*/  @!P2 NANOSLEEP.SYNCS 0x989680 ;  /* 0x009896800000a95d */ /* 0x008fea0003900000 */
[----:B------:R-:W3:Y:S02]  /*9ec0*/  @!P2 SYNCS.PHASECHK.TRANS64 P2, [R2+URZ+0x20], R21 ;  /* 0x000020150200a5a7 */ /* 0x000ee4000804007f */
[----:B---3--:R-:W-:Y:S05]  /*9ed0*/  @!P2 BRA `(.L_x_33) ;  /* 0xfffffffc00f0a947 */ /* 0x008fea000383ffff */
[----:B------:R-:W-:Y:S05]  /*9ee0*/  BRA `(.L_x_16) ;  /* 0xffffffbc00287947 */ /* 0x000fea000383ffff */
.L_x_20:
[----:B------:R-:W-:-:S07]  /*9ef0*/  IMAD.MOV.U32 R15, RZ, RZ, R14 ;  /* 0x000000ffff0f7224 */ /* 0x000fce00078e000e */
.L_x_34:
[----:B--2---:R2:W3:Y:S02]  /*9f00*/  SYNCS.PHASECHK.TRANS64.TRYWAIT P0, [R2+URZ+0x20], R15 ;  /* 0x0000200f020075a7 */ /* 0x0044e4000800017f */
[----:B---3--:R-:W-:Y:S05]  /*9f10*/  @!P0 NANOSLEEP.SYNCS 0x989680 ;  /* 0x009896800000895d */ /* 0x008fea0003900000 */
[----:B------:R-:W3:Y:S02]  /*9f20*/  @!P0 SYNCS.PHASECHK.TRANS64 P0, [R2+URZ+0x20], R15 ;  /* 0x0000200f020085a7 */ /* 0x000ee4000800007f */
[----:B---3--:R-:W-:Y:S05]  /*9f30*/  @!P0 BRA `(.L_x_34) ;  /* 0xfffffffc00f08947 */ /* 0x008fea000383ffff */
[----:B------:R-:W-:Y:S05]  /*9f40*/  BRA `(.L_x_19) ;  /* 0xffffffe000387947 */ /* 0x000fea000383ffff */
.L_x_35:
[----:B------:R-:W-:-:S00]  /*9f50*/  BRA `(.L_x_35) ;  /* 0xfffffffc00fc7947 */ /* 0x000fc0000383ffff */
[----:B------:R-:W-:-:S00]  /*9f60*/  NOP ;  /* 0x0000000000007918 */ /* 0x000fc00000000000 */
        /* <DEDUP_REMOVED lines=9> */
.L_x_36:


//--------------------- .nv.shared.kernel_cutlass_kernel_flash_attncuteflash_fwd_sm90FlashAttentionForwardSm90_object_at__tensor0000o12561211101213_tensor0000o25611101213_tensor0000o25611101213_tensor0000o12561211101213_te_0 --------------------------
	.section	.nv.shared.kernel_cutlass_kernel_flash_attncuteflash_fwd_sm90FlashAttentionForwardSm90_object_at__tensor0000o12561211101213_tensor0000o25611101213_tensor0000o25611101213_tensor0000o12561211101213_te_0,"aw",@nobits
	.sectionflags	@""
	.align	1024
	.zero		1024


//--------------------- .nv.shared.reserved.0     --------------------------
	.section	.nv.shared.reserved.0,"aw",@nobits
	.weak		__nv_reservedSMEM_offset_0_alias
	.size		__nv_reservedSMEM_offset_0_alias, 0, 0
	.other		__nv_reservedSMEM_offset_0_alias,@"STO_CUDA_RESERVED_SHARED STV_DEFAULT"
__nv_reservedSMEM_offset_0_alias:
	.zero		0


//--------------------- .nv.constant0.kernel_cutlass_kernel_flash_attncuteflash_fwd_sm90FlashAttentionForwardSm90_object_at__tensor0000o12561211101213_tensor0000o25611101213_tensor0000o25611101213_tensor0000o12561211101213_te_0 --------------------------
	.section	.nv.constant0.kernel_cutlass_kernel_flash_attncuteflash_fwd_sm90FlashAttentionForwardSm90_object_at__tensor0000o12561211101213_tensor0000o25611101213_tensor0000o25611101213_tensor0000o12561211101213_te_0,"a",@progbits
	.sectionflags	@""
	.align	4
.nv.constant0.kernel_cutlass_kernel_flash_attncuteflash_fwd_sm90FlashAttentionForwardSm90_object_at__tensor0000o12561211101213_tensor0000o25611101213_tensor0000o25611101213_tensor0000o12561211101213_te_0:
	.zero		1184


//--------------------- SYMBOLS --------------------------

	.type		.nv.reservedSmem.offset0,@object
	.size		.nv.reservedSmem.offset0,0x4
